//
// Generated by NVIDIA NVVM Compiler
//
// Compiler Build ID: CL-36424714
// Cuda compilation tools, release 13.0, V13.0.88
// Based on NVVM 20.0.0
//

.version 9.0
.target sm_100
.address_size 64

	// .globl	_Z9SRTKernelPhPfS0_f
.const .align 4 .u32 NX;
.const .align 4 .u32 NY;
.const .align 4 .u32 NZ;
.const .align 4 .u32 SIZE;
.const .align 4 .b8 WW[76];
.const .align 1 .b8 CX[19];
.const .align 1 .b8 CY[19];
.const .align 1 .b8 CZ[19];
.const .align 1 .b8 OPPQ[19];

.visible .entry _Z9SRTKernelPhPfS0_f(
	.param .u64 .ptr .align 1 _Z9SRTKernelPhPfS0_f_param_0,
	.param .u64 .ptr .align 1 _Z9SRTKernelPhPfS0_f_param_1,
	.param .u64 .ptr .align 1 _Z9SRTKernelPhPfS0_f_param_2,
	.param .f32 _Z9SRTKernelPhPfS0_f_param_3
)
{
	.reg .pred 	%p<11>;
	.reg .b16 	%rs<79>;
	.reg .b32 	%r<54>;
	.reg .b32 	%f<186>;
	.reg .b64 	%rd<174>;
	.reg .b64 	%fd<25>;

	ld.param.u64 	%rd60, [_Z9SRTKernelPhPfS0_f_param_0];
	ld.param.u64 	%rd58, [_Z9SRTKernelPhPfS0_f_param_1];
	ld.param.u64 	%rd59, [_Z9SRTKernelPhPfS0_f_param_2];
	ld.param.f32 	%f10, [_Z9SRTKernelPhPfS0_f_param_3];
	cvta.to.global.u64 	%rd1, %rd59;
	cvta.to.global.u64 	%rd2, %rd60;
	mov.u32 	%r5, %tid.x;
	mov.u32 	%r6, %ctaid.x;
	mov.u32 	%r7, %ntid.x;
	mad.lo.s32 	%r8, %r6, %r7, %r5;
	cvt.u64.u32 	%rd3, %r8;
	mov.u32 	%r9, %tid.y;
	mov.u32 	%r10, %ctaid.y;
	mov.u32 	%r11, %ntid.y;
	mad.lo.s32 	%r12, %r10, %r11, %r9;
	cvt.u64.u32 	%rd4, %r12;
	mov.u32 	%r13, %tid.z;
	mov.u32 	%r14, %ctaid.z;
	mov.u32 	%r15, %ntid.z;
	mad.lo.s32 	%r16, %r14, %r15, %r13;
	cvt.u64.u32 	%rd5, %r16;
	ld.const.s32 	%rd6, [NX];
	ld.const.s32 	%rd7, [NY];
	mad.lo.s64 	%rd61, %rd7, %rd5, %rd4;
	mad.lo.s64 	%rd8, %rd61, %rd6, %rd3;
	add.s64 	%rd62, %rd2, %rd8;
	ld.global.u8 	%rs13, [%rd62];
	setp.ne.s16 	%p1, %rs13, 0;
	@%p1 bra 	$L__BB0_26;
	cvta.to.global.u64 	%rd86, %rd58;
	ld.const.u32 	%r19, [SIZE];
	cvt.s64.s32 	%rd9, %r19;
	shl.b64 	%rd87, %rd8, 2;
	add.s64 	%rd160, %rd86, %rd87;
	ld.global.f32 	%f185, [%rd160];
	add.f32 	%f11, %f185, 0f00000000;
	ld.const.s8 	%rs78, [CX];
	cvt.rn.f32.s16 	%f12, %rs78;
	fma.rn.f32 	%f13, %f185, %f12, 0f00000000;
	ld.const.s8 	%rs77, [CY];
	cvt.rn.f32.s16 	%f14, %rs77;
	fma.rn.f32 	%f15, %f185, %f14, 0f00000000;
	ld.const.s8 	%rs76, [CZ];
	cvt.rn.f32.s16 	%f16, %rs76;
	fma.rn.f32 	%f17, %f185, %f16, 0f3727C5AC;
	mul.wide.s32 	%rd88, %r19, 4;
	add.s64 	%rd89, %rd160, %rd88;
	ld.global.f32 	%f18, [%rd89];
	add.f32 	%f19, %f11, %f18;
	ld.const.s8 	%rs14, [CX+1];
	cvt.rn.f32.s16 	%f20, %rs14;
	fma.rn.f32 	%f21, %f18, %f20, %f13;
	ld.const.s8 	%rs15, [CY+1];
	cvt.rn.f32.s16 	%f22, %rs15;
	fma.rn.f32 	%f23, %f18, %f22, %f15;
	ld.const.s8 	%rs16, [CZ+1];
	cvt.rn.f32.s16 	%f24, %rs16;
	fma.rn.f32 	%f25, %f18, %f24, %f17;
	add.s64 	%rd90, %rd89, %rd88;
	ld.global.f32 	%f26, [%rd90];
	add.f32 	%f27, %f19, %f26;
	ld.const.s8 	%rs17, [CX+2];
	cvt.rn.f32.s16 	%f28, %rs17;
	fma.rn.f32 	%f29, %f26, %f28, %f21;
	ld.const.s8 	%rs18, [CY+2];
	cvt.rn.f32.s16 	%f30, %rs18;
	fma.rn.f32 	%f31, %f26, %f30, %f23;
	ld.const.s8 	%rs19, [CZ+2];
	cvt.rn.f32.s16 	%f32, %rs19;
	fma.rn.f32 	%f33, %f26, %f32, %f25;
	add.s64 	%rd91, %rd90, %rd88;
	ld.global.f32 	%f34, [%rd91];
	add.f32 	%f35, %f27, %f34;
	ld.const.s8 	%rs20, [CX+3];
	cvt.rn.f32.s16 	%f36, %rs20;
	fma.rn.f32 	%f37, %f34, %f36, %f29;
	ld.const.s8 	%rs21, [CY+3];
	cvt.rn.f32.s16 	%f38, %rs21;
	fma.rn.f32 	%f39, %f34, %f38, %f31;
	ld.const.s8 	%rs22, [CZ+3];
	cvt.rn.f32.s16 	%f40, %rs22;
	fma.rn.f32 	%f41, %f34, %f40, %f33;
	add.s64 	%rd92, %rd91, %rd88;
	ld.global.f32 	%f42, [%rd92];
	add.f32 	%f43, %f35, %f42;
	ld.const.s8 	%rs23, [CX+4];
	cvt.rn.f32.s16 	%f44, %rs23;
	fma.rn.f32 	%f45, %f42, %f44, %f37;
	ld.const.s8 	%rs24, [CY+4];
	cvt.rn.f32.s16 	%f46, %rs24;
	fma.rn.f32 	%f47, %f42, %f46, %f39;
	ld.const.s8 	%rs25, [CZ+4];
	cvt.rn.f32.s16 	%f48, %rs25;
	fma.rn.f32 	%f49, %f42, %f48, %f41;
	add.s64 	%rd93, %rd92, %rd88;
	ld.global.f32 	%f50, [%rd93];
	add.f32 	%f51, %f43, %f50;
	ld.const.s8 	%rs26, [CX+5];
	cvt.rn.f32.s16 	%f52, %rs26;
	fma.rn.f32 	%f53, %f50, %f52, %f45;
	ld.const.s8 	%rs27, [CY+5];
	cvt.rn.f32.s16 	%f54, %rs27;
	fma.rn.f32 	%f55, %f50, %f54, %f47;
	ld.const.s8 	%rs28, [CZ+5];
	cvt.rn.f32.s16 	%f56, %rs28;
	fma.rn.f32 	%f57, %f50, %f56, %f49;
	add.s64 	%rd94, %rd93, %rd88;
	ld.global.f32 	%f58, [%rd94];
	add.f32 	%f59, %f51, %f58;
	ld.const.s8 	%rs29, [CX+6];
	cvt.rn.f32.s16 	%f60, %rs29;
	fma.rn.f32 	%f61, %f58, %f60, %f53;
	ld.const.s8 	%rs30, [CY+6];
	cvt.rn.f32.s16 	%f62, %rs30;
	fma.rn.f32 	%f63, %f58, %f62, %f55;
	ld.const.s8 	%rs31, [CZ+6];
	cvt.rn.f32.s16 	%f64, %rs31;
	fma.rn.f32 	%f65, %f58, %f64, %f57;
	add.s64 	%rd95, %rd94, %rd88;
	ld.global.f32 	%f66, [%rd95];
	add.f32 	%f67, %f59, %f66;
	ld.const.s8 	%rs32, [CX+7];
	cvt.rn.f32.s16 	%f68, %rs32;
	fma.rn.f32 	%f69, %f66, %f68, %f61;
	ld.const.s8 	%rs33, [CY+7];
	cvt.rn.f32.s16 	%f70, %rs33;
	fma.rn.f32 	%f71, %f66, %f70, %f63;
	ld.const.s8 	%rs34, [CZ+7];
	cvt.rn.f32.s16 	%f72, %rs34;
	fma.rn.f32 	%f73, %f66, %f72, %f65;
	add.s64 	%rd96, %rd95, %rd88;
	ld.global.f32 	%f74, [%rd96];
	add.f32 	%f75, %f67, %f74;
	ld.const.s8 	%rs35, [CX+8];
	cvt.rn.f32.s16 	%f76, %rs35;
	fma.rn.f32 	%f77, %f74, %f76, %f69;
	ld.const.s8 	%rs36, [CY+8];
	cvt.rn.f32.s16 	%f78, %rs36;
	fma.rn.f32 	%f79, %f74, %f78, %f71;
	ld.const.s8 	%rs37, [CZ+8];
	cvt.rn.f32.s16 	%f80, %rs37;
	fma.rn.f32 	%f81, %f74, %f80, %f73;
	add.s64 	%rd97, %rd96, %rd88;
	ld.global.f32 	%f82, [%rd97];
	add.f32 	%f83, %f75, %f82;
	ld.const.s8 	%rs38, [CX+9];
	cvt.rn.f32.s16 	%f84, %rs38;
	fma.rn.f32 	%f85, %f82, %f84, %f77;
	ld.const.s8 	%rs39, [CY+9];
	cvt.rn.f32.s16 	%f86, %rs39;
	fma.rn.f32 	%f87, %f82, %f86, %f79;
	ld.const.s8 	%rs40, [CZ+9];
	cvt.rn.f32.s16 	%f88, %rs40;
	fma.rn.f32 	%f89, %f82, %f88, %f81;
	add.s64 	%rd98, %rd97, %rd88;
	ld.global.f32 	%f90, [%rd98];
	add.f32 	%f91, %f83, %f90;
	ld.const.s8 	%rs41, [CX+10];
	cvt.rn.f32.s16 	%f92, %rs41;
	fma.rn.f32 	%f93, %f90, %f92, %f85;
	ld.const.s8 	%rs42, [CY+10];
	cvt.rn.f32.s16 	%f94, %rs42;
	fma.rn.f32 	%f95, %f90, %f94, %f87;
	ld.const.s8 	%rs43, [CZ+10];
	cvt.rn.f32.s16 	%f96, %rs43;
	fma.rn.f32 	%f97, %f90, %f96, %f89;
	add.s64 	%rd99, %rd98, %rd88;
	ld.global.f32 	%f98, [%rd99];
	add.f32 	%f99, %f91, %f98;
	ld.const.s8 	%rs44, [CX+11];
	cvt.rn.f32.s16 	%f100, %rs44;
	fma.rn.f32 	%f101, %f98, %f100, %f93;
	ld.const.s8 	%rs45, [CY+11];
	cvt.rn.f32.s16 	%f102, %rs45;
	fma.rn.f32 	%f103, %f98, %f102, %f95;
	ld.const.s8 	%rs46, [CZ+11];
	cvt.rn.f32.s16 	%f104, %rs46;
	fma.rn.f32 	%f105, %f98, %f104, %f97;
	add.s64 	%rd100, %rd99, %rd88;
	ld.global.f32 	%f106, [%rd100];
	add.f32 	%f107, %f99, %f106;
	ld.const.s8 	%rs47, [CX+12];
	cvt.rn.f32.s16 	%f108, %rs47;
	fma.rn.f32 	%f109, %f106, %f108, %f101;
	ld.const.s8 	%rs48, [CY+12];
	cvt.rn.f32.s16 	%f110, %rs48;
	fma.rn.f32 	%f111, %f106, %f110, %f103;
	ld.const.s8 	%rs49, [CZ+12];
	cvt.rn.f32.s16 	%f112, %rs49;
	fma.rn.f32 	%f113, %f106, %f112, %f105;
	add.s64 	%rd101, %rd100, %rd88;
	ld.global.f32 	%f114, [%rd101];
	add.f32 	%f115, %f107, %f114;
	ld.const.s8 	%rs50, [CX+13];
	cvt.rn.f32.s16 	%f116, %rs50;
	fma.rn.f32 	%f117, %f114, %f116, %f109;
	ld.const.s8 	%rs51, [CY+13];
	cvt.rn.f32.s16 	%f118, %rs51;
	fma.rn.f32 	%f119, %f114, %f118, %f111;
	ld.const.s8 	%rs52, [CZ+13];
	cvt.rn.f32.s16 	%f120, %rs52;
	fma.rn.f32 	%f121, %f114, %f120, %f113;
	add.s64 	%rd102, %rd101, %rd88;
	ld.global.f32 	%f122, [%rd102];
	add.f32 	%f123, %f115, %f122;
	ld.const.s8 	%rs53, [CX+14];
	cvt.rn.f32.s16 	%f124, %rs53;
	fma.rn.f32 	%f125, %f122, %f124, %f117;
	ld.const.s8 	%rs54, [CY+14];
	cvt.rn.f32.s16 	%f126, %rs54;
	fma.rn.f32 	%f127, %f122, %f126, %f119;
	ld.const.s8 	%rs55, [CZ+14];
	cvt.rn.f32.s16 	%f128, %rs55;
	fma.rn.f32 	%f129, %f122, %f128, %f121;
	add.s64 	%rd103, %rd102, %rd88;
	ld.global.f32 	%f130, [%rd103];
	add.f32 	%f131, %f123, %f130;
	ld.const.s8 	%rs56, [CX+15];
	cvt.rn.f32.s16 	%f132, %rs56;
	fma.rn.f32 	%f133, %f130, %f132, %f125;
	ld.const.s8 	%rs57, [CY+15];
	cvt.rn.f32.s16 	%f134, %rs57;
	fma.rn.f32 	%f135, %f130, %f134, %f127;
	ld.const.s8 	%rs58, [CZ+15];
	cvt.rn.f32.s16 	%f136, %rs58;
	fma.rn.f32 	%f137, %f130, %f136, %f129;
	add.s64 	%rd104, %rd103, %rd88;
	ld.global.f32 	%f138, [%rd104];
	add.f32 	%f139, %f131, %f138;
	ld.const.s8 	%rs59, [CX+16];
	cvt.rn.f32.s16 	%f140, %rs59;
	fma.rn.f32 	%f141, %f138, %f140, %f133;
	ld.const.s8 	%rs60, [CY+16];
	cvt.rn.f32.s16 	%f142, %rs60;
	fma.rn.f32 	%f143, %f138, %f142, %f135;
	ld.const.s8 	%rs61, [CZ+16];
	cvt.rn.f32.s16 	%f144, %rs61;
	fma.rn.f32 	%f145, %f138, %f144, %f137;
	add.s64 	%rd105, %rd104, %rd88;
	ld.global.f32 	%f146, [%rd105];
	add.f32 	%f147, %f139, %f146;
	ld.const.s8 	%rs62, [CX+17];
	cvt.rn.f32.s16 	%f148, %rs62;
	fma.rn.f32 	%f149, %f146, %f148, %f141;
	ld.const.s8 	%rs63, [CY+17];
	cvt.rn.f32.s16 	%f150, %rs63;
	fma.rn.f32 	%f151, %f146, %f150, %f143;
	ld.const.s8 	%rs64, [CZ+17];
	cvt.rn.f32.s16 	%f152, %rs64;
	fma.rn.f32 	%f153, %f146, %f152, %f145;
	add.s64 	%rd106, %rd105, %rd88;
	ld.global.f32 	%f154, [%rd106];
	add.f32 	%f2, %f147, %f154;
	ld.const.s8 	%rs65, [CX+18];
	cvt.rn.f32.s16 	%f155, %rs65;
	fma.rn.f32 	%f3, %f154, %f155, %f149;
	ld.const.s8 	%rs66, [CY+18];
	cvt.rn.f32.s16 	%f156, %rs66;
	fma.rn.f32 	%f4, %f154, %f156, %f151;
	ld.const.s8 	%rs67, [CZ+18];
	cvt.rn.f32.s16 	%f157, %rs67;
	fma.rn.f32 	%f5, %f154, %f157, %f153;
	add.s64 	%rd11, %rd3, %rd6;
	add.s64 	%rd12, %rd4, %rd7;
	ld.const.s32 	%rd13, [NZ];
	add.s64 	%rd14, %rd5, %rd13;
	cvt.f64.f32 	%fd2, %f10;
	mov.u64 	%rd107, WW;
	add.s64 	%rd162, %rd107, 4;
	rcp.rn.f64 	%fd1, %fd2;
	mov.b64 	%rd161, 0;
	cvt.u32.u64 	%r20, %rd6;
	cvt.u32.u64 	%r23, %rd7;
	cvt.u32.u64 	%r26, %rd13;
	cvt.u32.u64 	%r51, %rd9;
	mov.u64 	%rd163, %rd161;
$L__BB0_2:
	cvt.u64.u16 	%rd108, %rs78;
	cvt.s64.s8 	%rd109, %rd108;
	add.s64 	%rd19, %rd11, %rd109;
	or.b64  	%rd110, %rd19, %rd6;
	and.b64  	%rd111, %rd110, -4294967296;
	setp.ne.s64 	%p2, %rd111, 0;
	@%p2 bra 	$L__BB0_4;
	cvt.u32.u64 	%r21, %rd19;
	rem.u32 	%r22, %r21, %r20;
	cvt.u64.u32 	%rd164, %r22;
	bra.uni 	$L__BB0_5;
$L__BB0_4:
	rem.u64 	%rd164, %rd19, %rd6;
$L__BB0_5:
	cvt.u32.u64 	%r1, %rd164;
	cvt.u64.u16 	%rd112, %rs77;
	cvt.s64.s8 	%rd113, %rd112;
	add.s64 	%rd23, %rd12, %rd113;
	or.b64  	%rd114, %rd23, %rd7;
	and.b64  	%rd115, %rd114, -4294967296;
	setp.ne.s64 	%p3, %rd115, 0;
	@%p3 bra 	$L__BB0_7;
	cvt.u32.u64 	%r24, %rd23;
	rem.u32 	%r25, %r24, %r23;
	cvt.u64.u32 	%rd165, %r25;
	bra.uni 	$L__BB0_8;
$L__BB0_7:
	rem.u64 	%rd165, %rd23, %rd7;
$L__BB0_8:
	cvt.u32.u64 	%r2, %rd165;
	cvt.u64.u16 	%rd116, %rs76;
	cvt.s64.s8 	%rd117, %rd116;
	add.s64 	%rd27, %rd14, %rd117;
	or.b64  	%rd118, %rd27, %rd13;
	and.b64  	%rd119, %rd118, -4294967296;
	setp.ne.s64 	%p4, %rd119, 0;
	@%p4 bra 	$L__BB0_10;
	cvt.u32.u64 	%r27, %rd27;
	rem.u32 	%r28, %r27, %r26;
	cvt.u64.u32 	%rd166, %r28;
	bra.uni 	$L__BB0_11;
$L__BB0_10:
	rem.u64 	%rd166, %rd27, %rd13;
$L__BB0_11:
	cvt.u32.u64 	%r31, %rd166;
	mad.lo.s32 	%r32, %r23, %r31, %r2;
	mad.lo.s32 	%r33, %r32, %r20, %r1;
	cvt.s64.s32 	%rd168, %r33;
	cvt.s16.s8 	%rs68, %rs78;
	cvt.rn.f32.s16 	%f158, %rs68;
	cvt.s16.s8 	%rs69, %rs77;
	cvt.rn.f32.s16 	%f159, %rs69;
	mul.f32 	%f160, %f4, %f159;
	fma.rn.f32 	%f161, %f3, %f158, %f160;
	cvt.s16.s8 	%rs70, %rs76;
	cvt.rn.f32.s16 	%f162, %rs70;
	fma.rn.f32 	%f163, %f5, %f162, %f161;
	ld.const.f32 	%f164, [%rd162+-4];
	mul.f32 	%f165, %f2, %f164;
	cvt.f64.f32 	%fd3, %f165;
	cvt.f64.f32 	%fd4, %f163;
	fma.rn.f64 	%fd5, %fd4, 0d4008000000000000, 0d3FF0000000000000;
	mul.f64 	%fd6, %fd4, 0d4012000000000000;
	fma.rn.f64 	%fd7, %fd6, %fd4, %fd5;
	mul.f32 	%f166, %f4, %f4;
	fma.rn.f32 	%f167, %f3, %f3, %f166;
	fma.rn.f32 	%f168, %f5, %f5, %f167;
	cvt.f64.f32 	%fd8, %f168;
	fma.rn.f64 	%fd9, %fd8, 0dBFF8000000000000, %fd7;
	mul.f64 	%fd10, %fd9, %fd3;
	cvt.rn.f32.f64 	%f169, %fd10;
	cvt.f64.f32 	%fd11, %f185;
	sub.f32 	%f170, %f169, %f185;
	cvt.f64.f32 	%fd12, %f170;
	fma.rn.f64 	%fd13, %fd1, %fd12, %fd11;
	cvt.rn.f32.f64 	%f7, %fd13;
	add.s64 	%rd120, %rd2, %rd168;
	ld.global.u8 	%rs71, [%rd120];
	setp.eq.s16 	%p5, %rs71, 0;
	mov.u64 	%rd167, %rd161;
	@%p5 bra 	$L__BB0_13;
	mov.u64 	%rd121, OPPQ;
	add.s64 	%rd122, %rd121, %rd163;
	ld.const.s8 	%r35, [%rd122];
	mul.lo.s32 	%r36, %r51, %r35;
	cvt.s64.s32 	%rd168, %r36;
	mov.u64 	%rd167, %rd8;
$L__BB0_13:
	ld.param.u64 	%rd158, [_Z9SRTKernelPhPfS0_f_param_2];
	add.s64 	%rd123, %rd168, %rd167;
	cvta.to.global.u64 	%rd124, %rd158;
	shl.b64 	%rd125, %rd123, 2;
	add.s64 	%rd126, %rd124, %rd125;
	st.global.f32 	[%rd126], %f7;
	setp.eq.s64 	%p6, %rd163, 18;
	@%p6 bra 	$L__BB0_27;
	mov.u64 	%rd127, CX;
	add.s64 	%rd128, %rd127, %rd163;
	ld.const.u8 	%rs7, [%rd128+1];
	cvt.u64.u16 	%rd129, %rs7;
	cvt.s64.s8 	%rd130, %rd129;
	add.s64 	%rd35, %rd11, %rd130;
	or.b64  	%rd131, %rd35, %rd6;
	and.b64  	%rd132, %rd131, -4294967296;
	setp.ne.s64 	%p7, %rd132, 0;
	@%p7 bra 	$L__BB0_16;
	cvt.u32.u64 	%r38, %rd35;
	rem.u32 	%r39, %r38, %r20;
	cvt.u64.u32 	%rd169, %r39;
	bra.uni 	$L__BB0_17;
$L__BB0_16:
	rem.u64 	%rd169, %rd35, %rd6;
$L__BB0_17:
	cvt.u32.u64 	%r3, %rd169;
	mov.u64 	%rd133, CY;
	add.s64 	%rd134, %rd133, %rd163;
	add.s64 	%rd39, %rd134, 1;
	ld.const.u8 	%rs8, [%rd134+1];
	cvt.u64.u16 	%rd135, %rs8;
	cvt.s64.s8 	%rd136, %rd135;
	add.s64 	%rd40, %rd12, %rd136;
	or.b64  	%rd137, %rd40, %rd7;
	and.b64  	%rd138, %rd137, -4294967296;
	setp.ne.s64 	%p8, %rd138, 0;
	@%p8 bra 	$L__BB0_19;
	cvt.u32.u64 	%r41, %rd40;
	rem.u32 	%r42, %r41, %r23;
	cvt.u64.u32 	%rd170, %r42;
	bra.uni 	$L__BB0_20;
$L__BB0_19:
	rem.u64 	%rd170, %rd40, %rd7;
$L__BB0_20:
	cvt.u32.u64 	%r4, %rd170;
	mov.u64 	%rd139, CZ;
	add.s64 	%rd140, %rd139, %rd163;
	add.s64 	%rd44, %rd140, 1;
	ld.const.u8 	%rs9, [%rd140+1];
	cvt.u64.u16 	%rd141, %rs9;
	cvt.s64.s8 	%rd142, %rd141;
	add.s64 	%rd45, %rd14, %rd142;
	or.b64  	%rd143, %rd45, %rd13;
	and.b64  	%rd144, %rd143, -4294967296;
	setp.ne.s64 	%p9, %rd144, 0;
	@%p9 bra 	$L__BB0_22;
	cvt.u32.u64 	%r44, %rd45;
	rem.u32 	%r45, %r44, %r26;
	cvt.u64.u32 	%rd171, %r45;
	bra.uni 	$L__BB0_23;
$L__BB0_22:
	rem.u64 	%rd171, %rd45, %rd13;
$L__BB0_23:
	cvt.u32.u64 	%r48, %rd171;
	mad.lo.s32 	%r49, %r23, %r48, %r4;
	mad.lo.s32 	%r50, %r49, %r20, %r3;
	cvt.s64.s32 	%rd173, %r50;
	cvt.s16.s8 	%rs72, %rs7;
	cvt.rn.f32.s16 	%f171, %rs72;
	cvt.s16.s8 	%rs73, %rs8;
	cvt.rn.f32.s16 	%f172, %rs73;
	mul.f32 	%f173, %f4, %f172;
	fma.rn.f32 	%f174, %f3, %f171, %f173;
	cvt.s16.s8 	%rs74, %rs9;
	cvt.rn.f32.s16 	%f175, %rs74;
	fma.rn.f32 	%f176, %f5, %f175, %f174;
	ld.const.f32 	%f177, [%rd162];
	mul.f32 	%f178, %f2, %f177;
	cvt.f64.f32 	%fd14, %f178;
	cvt.f64.f32 	%fd15, %f176;
	fma.rn.f64 	%fd16, %fd15, 0d4008000000000000, 0d3FF0000000000000;
	mul.f64 	%fd17, %fd15, 0d4012000000000000;
	fma.rn.f64 	%fd18, %fd17, %fd15, %fd16;
	mul.f32 	%f179, %f4, %f4;
	fma.rn.f32 	%f180, %f3, %f3, %f179;
	fma.rn.f32 	%f181, %f5, %f5, %f180;
	cvt.f64.f32 	%fd19, %f181;
	fma.rn.f64 	%fd20, %fd19, 0dBFF8000000000000, %fd18;
	mul.f64 	%fd21, %fd20, %fd14;
	cvt.rn.f32.f64 	%f182, %fd21;
	add.s64 	%rd172, %rd9, %rd161;
	shl.b64 	%rd145, %rd9, 2;
	add.s64 	%rd146, %rd160, %rd145;
	ld.global.f32 	%f183, [%rd146];
	cvt.f64.f32 	%fd22, %f183;
	sub.f32 	%f184, %f182, %f183;
	cvt.f64.f32 	%fd23, %f184;
	fma.rn.f64 	%fd24, %fd1, %fd23, %fd22;
	cvt.rn.f32.f64 	%f8, %fd24;
	add.s64 	%rd147, %rd2, %rd173;
	ld.global.u8 	%rs75, [%rd147];
	setp.eq.s16 	%p10, %rs75, 0;
	@%p10 bra 	$L__BB0_25;
	mov.u64 	%rd148, OPPQ;
	add.s64 	%rd149, %rd148, %rd163;
	ld.const.s8 	%r52, [%rd149+1];
	mul.lo.s32 	%r53, %r51, %r52;
	cvt.s64.s32 	%rd173, %r53;
	mov.u64 	%rd172, %rd8;
$L__BB0_25:
	ld.param.u64 	%rd159, [_Z9SRTKernelPhPfS0_f_param_2];
	add.s64 	%rd150, %rd173, %rd172;
	cvta.to.global.u64 	%rd151, %rd159;
	shl.b64 	%rd152, %rd150, 2;
	add.s64 	%rd153, %rd151, %rd152;
	st.global.f32 	[%rd153], %f8;
	add.s64 	%rd54, %rd163, 2;
	mov.u64 	%rd154, CX;
	add.s64 	%rd155, %rd154, %rd163;
	ld.const.u8 	%rs78, [%rd155+2];
	ld.const.u8 	%rs77, [%rd39+1];
	ld.const.u8 	%rs76, [%rd44+1];
	add.s64 	%rd162, %rd162, 8;
	shl.b64 	%rd156, %rd9, 1;
	add.s64 	%rd161, %rd161, %rd156;
	shl.b64 	%rd157, %rd9, 3;
	add.s64 	%rd160, %rd160, %rd157;
	ld.global.f32 	%f185, [%rd160];
	mov.u64 	%rd163, %rd54;
	bra.uni 	$L__BB0_2;
$L__BB0_26:
	ld.const.u32 	%r17, [SIZE];
	shl.b64 	%rd63, %rd8, 2;
	add.s64 	%rd64, %rd1, %rd63;
	mov.b32 	%r18, 0;
	st.global.u32 	[%rd64], %r18;
	mul.wide.s32 	%rd65, %r17, 4;
	add.s64 	%rd66, %rd64, %rd65;
	st.global.u32 	[%rd66], %r18;
	add.s64 	%rd67, %rd66, %rd65;
	st.global.u32 	[%rd67], %r18;
	add.s64 	%rd68, %rd67, %rd65;
	st.global.u32 	[%rd68], %r18;
	add.s64 	%rd69, %rd68, %rd65;
	st.global.u32 	[%rd69], %r18;
	add.s64 	%rd70, %rd69, %rd65;
	st.global.u32 	[%rd70], %r18;
	add.s64 	%rd71, %rd70, %rd65;
	st.global.u32 	[%rd71], %r18;
	add.s64 	%rd72, %rd71, %rd65;
	st.global.u32 	[%rd72], %r18;
	add.s64 	%rd73, %rd72, %rd65;
	st.global.u32 	[%rd73], %r18;
	add.s64 	%rd74, %rd73, %rd65;
	st.global.u32 	[%rd74], %r18;
	add.s64 	%rd75, %rd74, %rd65;
	st.global.u32 	[%rd75], %r18;
	add.s64 	%rd76, %rd75, %rd65;
	st.global.u32 	[%rd76], %r18;
	add.s64 	%rd77, %rd76, %rd65;
	st.global.u32 	[%rd77], %r18;
	add.s64 	%rd78, %rd77, %rd65;
	st.global.u32 	[%rd78], %r18;
	add.s64 	%rd79, %rd78, %rd65;
	st.global.u32 	[%rd79], %r18;
	add.s64 	%rd80, %rd79, %rd65;
	st.global.u32 	[%rd80], %r18;
	add.s64 	%rd81, %rd80, %rd65;
	st.global.u32 	[%rd81], %r18;
	add.s64 	%rd82, %rd81, %rd65;
	st.global.u32 	[%rd82], %r18;
	add.s64 	%rd83, %rd82, %rd65;
	st.global.u32 	[%rd83], %r18;
$L__BB0_27:
	ret;

}


// ===== COMPILED SASS (sm_100) =====

	.target	sm_100

	.elftype	@"ET_EXEC"


//--------------------- .note.nv.tkinfo           --------------------------
	.section	.note.nv.tkinfo,"",@"SHT_NOTE"
	.sectionflags	@"SHF_NOTE_NV_TKINFO"
	.tkinfo
        /*0018*/ 	.word	0x00000002
        /*0030*/ 	.string	""
        /*0030*/ 	.string	"ptxas"
        /*0030*/ 	.string	"Cuda compilation tools, release 13.0, V13.0.88"
        /*0030*/ 	.string	"Build cuda_13.0.r13.0/compiler.36424714_0"
        /*0030*/ 	.string	"-arch sm_100 -m 64 "



//--------------------- .note.nv.cuinfo           --------------------------
	.section	.note.nv.cuinfo,"",@"SHT_NOTE"
	.sectionflags	@"SHF_NOTE_NV_CUINFO"
        /*0018*/ 	.short	0x0002
        /*001a*/ 	.short	0x0064
        /*001c*/ 	.short	0x0082
	.zero		2


//--------------------- .nv.info                  --------------------------
	.section	.nv.info,"",@"SHT_CUDA_INFO"
	.align	4


	//----- nvinfo : EIATTR_REGCOUNT
	.align		4
        /*0000*/ 	.byte	0x04, 0x2f
        /*0002*/ 	.short	(.L_10 - .L_9)
	.align		4
.L_9:
        /*0004*/ 	.word	index@(_Z9SRTKernelPhPfS0_f)
        /*0008*/ 	.word	0x00000030


	//----- nvinfo : EIATTR_FRAME_SIZE
	.align		4
.L_10:
        /*000c*/ 	.byte	0x04, 0x11
        /*000e*/ 	.short	(.L_12 - .L_11)
	.align		4
.L_11:
        /*0010*/ 	.word	index@($__internal_1_$__cuda_sm20_rem_u64)
        /*0014*/ 	.word	0x00000000


	//----- nvinfo : EIATTR_FRAME_SIZE
	.align		4
.L_12:
        /*0018*/ 	.byte	0x04, 0x11
        /*001a*/ 	.short	(.L_14 - .L_13)
	.align		4
.L_13:
        /*001c*/ 	.word	index@($__internal_0_$__cuda_sm20_dblrcp_rn_slowpath_v3)
        /*0020*/ 	.word	0x00000000


	//----- nvinfo : EIATTR_FRAME_SIZE
	.align		4
.L_14:
        /*0024*/ 	.byte	0x04, 0x11
        /*0026*/ 	.short	(.L_16 - .L_15)
	.align		4
.L_15:
        /*0028*/ 	.word	index@(_Z9SRTKernelPhPfS0_f)
        /*002c*/ 	.word	0x00000000


	//----- nvinfo : EIATTR_MIN_STACK_SIZE
	.align		4
.L_16:
        /*0030*/ 	.byte	0x04, 0x12
        /*0032*/ 	.short	(.L_18 - .L_17)
	.align		4
.L_17:
        /*0034*/ 	.word	index@(_Z9SRTKernelPhPfS0_f)
        /*0038*/ 	.word	0x00000000
.L_18:


//--------------------- .nv.compat                --------------------------
	.section	.nv.compat,"",@"SHT_CUDA_COMPAT_INFO"
	.align	4
        /*0000*/ 	.byte	0x02, 0x09, 0x00, 0x00, 0x02, 0x02, 0x01, 0x00, 0x02, 0x05, 0x05, 0x00, 0x03, 0x07, 0x01, 0x01
        /*0010*/ 	.byte	0x02, 0x03, 0x00, 0x00, 0x02, 0x06, 0x01, 0x00, 0x04, 0x0b, 0x08, 0x00, 0x01, 0x00, 0x00, 0x00
        /*0020*/ 	.byte	0x00, 0x00, 0x00, 0x00


//--------------------- .nv.info._Z9SRTKernelPhPfS0_f --------------------------
	.section	.nv.info._Z9SRTKernelPhPfS0_f,"",@"SHT_CUDA_INFO"
	.sectionflags	@""
	.align	4


	//----- nvinfo : EIATTR_CUDA_API_VERSION
	.align		4
        /*0000*/ 	.byte	0x04, 0x37
        /*0002*/ 	.short	(.L_20 - .L_19)
.L_19:
        /*0004*/ 	.word	0x00000082


	//----- nvinfo : EIATTR_KPARAM_INFO
	.align		4
.L_20:
        /*0008*/ 	.byte	0x04, 0x17
        /*000a*/ 	.short	(.L_22 - .L_21)
.L_21:
        /*000c*/ 	.word	0x00000000
        /*0010*/ 	.short	0x0003
        /*0012*/ 	.short	0x0018
        /*0014*/ 	.byte	0x00, 0xf0, 0x11, 0x00


	//----- nvinfo : EIATTR_KPARAM_INFO
	.align		4
.L_22:
        /*0018*/ 	.byte	0x04, 0x17
        /*001a*/ 	.short	(.L_24 - .L_23)
.L_23:
        /*001c*/ 	.word	0x00000000
        /*0020*/ 	.short	0x0002
        /*0022*/ 	.short	0x0010
        /*0024*/ 	.byte	0x00, 0xf5, 0x21, 0x00


	//----- nvinfo : EIATTR_KPARAM_INFO
	.align		4
.L_24:
        /*0028*/ 	.byte	0x04, 0x17
        /*002a*/ 	.short	(.L_26 - .L_25)
.L_25:
        /*002c*/ 	.word	0x00000000
        /*0030*/ 	.short	0x0001
        /*0032*/ 	.short	0x0008
        /*0034*/ 	.byte	0x00, 0xf5, 0x21, 0x00


	//----- nvinfo : EIATTR_KPARAM_INFO
	.align		4
.L_26:
        /*0038*/ 	.byte	0x04, 0x17
        /*003a*/ 	.short	(.L_28 - .L_27)
.L_27:
        /*003c*/ 	.word	0x00000000
        /*0040*/ 	.short	0x0000
        /*0042*/ 	.short	0x0000
        /*0044*/ 	.byte	0x00, 0xf5, 0x21, 0x00


	//----- nvinfo : EIATTR_SPARSE_MMA_MASK
	.align		4
.L_28:
        /*0048*/ 	.byte	0x03, 0x50
        /*004a*/ 	.short	0x0000


	//----- nvinfo : EIATTR_MAXREG_COUNT
	.align		4
        /*004c*/ 	.byte	0x03, 0x1b
        /*004e*/ 	.short	0x00ff


	//----- nvinfo : EIATTR_MERCURY_ISA_VERSION
	.align		4
        /*0050*/ 	.byte	0x03, 0x5f
        /*0052*/ 	.short	0x0101


	//----- nvinfo : EIATTR_VRC_CTA_INIT_COUNT
	.align		4
        /*0054*/ 	.byte	0x02, 0x4a
	.zero		1
	.zero		1


	//----- nvinfo : EIATTR_EXIT_INSTR_OFFSETS
	.align		4
        /*0058*/ 	.byte	0x04, 0x1c
        /*005a*/ 	.short	(.L_30 - .L_29)


	//   ....[0]....
.L_29:
        /*005c*/ 	.word	0x00001cc0


	//   ....[1]....
        /*0060*/ 	.word	0x000029d0


	//----- nvinfo : EIATTR_CRS_STACK_SIZE
	.align		4
.L_30:
        /*0064*/ 	.byte	0x04, 0x1e
        /*0066*/ 	.short	(.L_32 - .L_31)
.L_31:
        /*0068*/ 	.word	0x00000000


	//----- nvinfo : EIATTR_CBANK_PARAM_SIZE
	.align		4
.L_32:
        /*006c*/ 	.byte	0x03, 0x19
        /*006e*/ 	.short	0x001c


	//----- nvinfo : EIATTR_PARAM_CBANK
	.align		4
        /*0070*/ 	.byte	0x04, 0x0a
        /*0072*/ 	.short	(.L_34 - .L_33)
	.align		4
.L_33:
        /*0074*/ 	.word	index@(.nv.constant0._Z9SRTKernelPhPfS0_f)
        /*0078*/ 	.short	0x0380
        /*007a*/ 	.short	0x001c


	//----- nvinfo : EIATTR_SW_WAR
	.align		4
.L_34:
        /*007c*/ 	.byte	0x04, 0x36
        /*007e*/ 	.short	(.L_36 - .L_35)
.L_35:
        /*0080*/ 	.word	0x00000008
.L_36:


//--------------------- .nv.callgraph             --------------------------
	.section	.nv.callgraph,"",@"SHT_CUDA_CALLGRAPH"
	.align	4
	.sectionentsize	8
	.align		4
        /*0000*/ 	.word	0x00000000
	.align		4
        /*0004*/ 	.word	0xffffffff
	.align		4
        /*0008*/ 	.word	0x00000000
	.align		4
        /*000c*/ 	.word	0xfffffffe
	.align		4
        /*0010*/ 	.word	0x00000000
	.align		4
        /*0014*/ 	.word	0xfffffffd
	.align		4
        /*0018*/ 	.word	0x00000000
	.align		4
        /*001c*/ 	.word	0xfffffffc


//--------------------- .nv.constant3             --------------------------
	.section	.nv.constant3,"a",@progbits
	.align	4
.nv.constant3:
	.type		NX,@object
	.size		NX,(NY - NX)
NX:
	.zero		4
	.type		NY,@object
	.size		NY,(NZ - NY)
NY:
	.zero		4
	.type		NZ,@object
	.size		NZ,(SIZE - NZ)
NZ:
	.zero		4
	.type		SIZE,@object
	.size		SIZE,(WW - SIZE)
SIZE:
	.zero		4
	.type		WW,@object
	.size		WW,(CX - WW)
WW:
	.zero		76
	.type		CX,@object
	.size		CX,(CY - CX)
CX:
	.zero		19
	.type		CY,@object
	.size		CY,(CZ - CY)
CY:
	.zero		19
	.type		CZ,@object
	.size		CZ,(OPPQ - CZ)
CZ:
	.zero		19
	.type		OPPQ,@object
	.size		OPPQ,(.L_8 - OPPQ)
OPPQ:
	.zero		19
.L_8:


//--------------------- .text._Z9SRTKernelPhPfS0_f --------------------------
	.section	.text._Z9SRTKernelPhPfS0_f,"ax",@progbits
	.align	128
        .global         _Z9SRTKernelPhPfS0_f
        .type           _Z9SRTKernelPhPfS0_f,@function
        .size           _Z9SRTKernelPhPfS0_f,(.L_x_26 - _Z9SRTKernelPhPfS0_f)
        .other          _Z9SRTKernelPhPfS0_f,@"STO_CUDA_ENTRY STV_DEFAULT"
_Z9SRTKernelPhPfS0_f:
.text._Z9SRTKernelPhPfS0_f:
[----:B------:R-:W-:Y:S01]  /*0000*/  LDC R1, c[0x0][0x37c] ;  /* 0x0000df00ff017b82 */ /* 0x000fe20000000800 */
[----:B------:R-:W0:Y:S07]  /*0010*/  S2R R12, SR_TID.Y ;  /* 0x00000000000c7919 */ /* 0x000e2e0000002200 */
[----:B------:R-:W1:Y:S01]  /*0020*/  LDC R11, c[0x0][0x360] ;  /* 0x0000d800ff0b7b82 */ /* 0x000e620000000800 */
[----:B------:R-:W2:Y:S01]  /*0030*/  LDCU.64 UR8, c[0x3][URZ] ;  /* 0x00c00000ff0877ac */ /* 0x000ea20008000a00 */
[----:B------:R-:W3:Y:S01]  /*0040*/  S2R R8, SR_TID.Z ;  /* 0x0000000000087919 */ /* 0x000ee20000002300 */
[----:B------:R-:W4:Y:S01]  /*0050*/  LDCU.64 UR12, c[0x0][0x380] ;  /* 0x00007000ff0c77ac */ /* 0x000f220008000a00 */
[----:B------:R-:W1:Y:S04]  /*0060*/  S2R R10, SR_TID.X ;  /* 0x00000000000a7919 */ /* 0x000e680000002100 */
[----:B------:R-:W0:Y:S01]  /*0070*/  S2UR UR5, SR_CTAID.Y ;  /* 0x00000000000579c3 */ /* 0x000e220000002600 */
[----:B------:R-:W5:Y:S01]  /*0080*/  LDCU.64 UR10, c[0x0][0x358] ;  /* 0x00006b00ff0a77ac */ /* 0x000f620008000a00 */
[----:B------:R-:W0:Y:S06]  /*0090*/  LDCU UR19, c[0x3][0x4] ;  /* 0x00c00080ff1377ac */ /* 0x000e2c0008000800 */
[----:B------:R-:W0:Y:S01]  /*00a0*/  LDC R13, c[0x0][0x364] ;  /* 0x0000d900ff0d7b82 */ /* 0x000e220000000800 */
[----:B------:R-:W0:Y:S01]  /*00b0*/  LDCU UR20, c[0x3][0x8] ;  /* 0x00c00100ff1477ac */ /* 0x000e220008000800 */
[----:B--2---:R-:W-:-:S02]  /*00c0*/  USHF.R.S32.HI UR7, URZ, 0x1f, UR9 ;  /* 0x0000001fff077899 */ /* 0x004fc40008011409 */
[----:B------:R-:W-:-:S04]  /*00d0*/  USHF.R.S32.HI UR18, URZ, 0x1f, UR8 ;  /* 0x0000001fff127899 */ /* 0x000fc80008011408 */
[----:B------:R-:W3:Y:S01]  /*00e0*/  S2UR UR6, SR_CTAID.Z ;  /* 0x00000000000679c3 */ /* 0x000ee20000002700 */
[----:B------:R-:W2:Y:S01]  /*00f0*/  LDCU UR21, c[0x3][URZ] ;  /* 0x00c00000ff1577ac */ /* 0x000ea20008000800 */
[----:B------:R-:W0:Y:S06]  /*0100*/  LDCU.64 UR14, c[0x3][URZ] ;  /* 0x00c00000ff0e77ac */ /* 0x000e2c0008000a00 */
[----:B------:R-:W3:Y:S01]  /*0110*/  LDC R3, c[0x0][0x368] ;  /* 0x0000da00ff037b82 */ /* 0x000ee20000000800 */
[----:B------:R-:W0:Y:S07]  /*0120*/  LDCU.64 UR16, c[0x0][0x380] ;  /* 0x00007000ff1077ac */ /* 0x000e2e0008000a00 */
[----:B------:R-:W1:Y:S01]  /*0130*/  S2UR UR4, SR_CTAID.X ;  /* 0x00000000000479c3 */ /* 0x000e620000002500 */
[----:B0-----:R-:W-:-:S02]  /*0140*/  IMAD R12, R13, UR5, R12 ;  /* 0x000000050d0c7c24 */ /* 0x001fc4000f8e020c */
[----:B------:R-:W-:Y:S02]  /*0150*/  HFMA2 R13, -RZ, RZ, 0, 0 ;  /* 0x00000000ff0d7431 */ /* 0x000fe400000001ff */
[----:B---3--:R-:W-:-:S04]  /*0160*/  IMAD R8, R3, UR6, R8 ;  /* 0x0000000603087c24 */ /* 0x008fc8000f8e0208 */
[----:B------:R-:W-:-:S04]  /*0170*/  IMAD.WIDE.U32 R2, R8, UR9, R12 ;  /* 0x0000000908027c25 */ /* 0x000fc8000f8e000c */
[----:B------:R-:W-:Y:S02]  /*0180*/  IMAD R5, R8, UR7, RZ ;  /* 0x0000000708057c24 */ /* 0x000fe4000f8e02ff */
[----:B-1----:R-:W-:Y:S02]  /*0190*/  IMAD R10, R11, UR4, R10 ;  /* 0x000000040b0a7c24 */ /* 0x002fe4000f8e020a */
[----:B------:R-:W-:Y:S01]  /*01a0*/  IMAD.MOV.U32 R11, RZ, RZ, RZ ;  /* 0x000000ffff0b7224 */ /* 0x000fe200078e00ff */
[----:B------:R-:W-:Y:S01]  /*01b0*/  IADD3 R0, PT, PT, R3, R5, RZ ;  /* 0x0000000503007210 */ /* 0x000fe20007ffe0ff */
[----:B------:R-:W-:-:S04]  /*01c0*/  IMAD.WIDE.U32 R22, R2, UR8, R10 ;  /* 0x0000000802167c25 */ /* 0x000fc8000f8e000a */
[----:B------:R-:W-:Y:S01]  /*01d0*/  IMAD R3, R0, UR8, RZ ;  /* 0x0000000800037c24 */ /* 0x000fe2000f8e02ff */
[----:B----4-:R-:W-:-:S03]  /*01e0*/  IADD3 R4, P0, PT, R22, UR12, RZ ;  /* 0x0000000c16047c10 */ /* 0x010fc6000ff1e0ff */
[----:B------:R-:W-:-:S05]  /*01f0*/  IMAD R3, R2, UR18, R3 ;  /* 0x0000001202037c24 */ /* 0x000fca000f8e0203 */
[----:B------:R-:W-:-:S04]  /*0200*/  IADD3 R2, PT, PT, R23, R3, RZ ;  /* 0x0000000317027210 */ /* 0x000fc80007ffe0ff */
[----:B------:R-:W-:Y:S01]  /*0210*/  IADD3.X R5, PT, PT, R2, UR13, RZ, P0, !PT ;  /* 0x0000000d02057c10 */ /* 0x000fe200087fe4ff */
[----:B------:R-:W0:Y:S04]  /*0220*/  LDCU.64 UR12, c[0x0][0x390] ;  /* 0x00007200ff0c77ac */ /* 0x000e280008000a00 */
[----:B-----5:R-:W3:Y:S02]  /*0230*/  LDG.E.U8 R4, desc[UR10][R4.64] ;  /* 0x0000000a04047981 */ /* 0x020ee4000c1e1100 */
[----:B---3--:R-:W-:-:S13]  /*0240*/  ISETP.NE.AND P0, PT, R4, RZ, PT ;  /* 0x000000ff0400720c */ /* 0x008fda0003f05270 */
[----:B0-2---:R-:W-:Y:S05]  /*0250*/  @P0 BRA `(.L_x_0) ;  /* 0x0000002400380947 */ /* 0x005fea0003800000 */
[----:B------:R-:W0:Y:S01]  /*0260*/  LDCU.64 UR4, c[0x0][0x388] ;  /* 0x00007100ff0477ac */ /* 0x000e220008000a00 */
[----:B------:R-:W1:Y:S01]  /*0270*/  LDC.64 R14, c[0x3][0x8] ;  /* 0x00c00200ff0e7b82 */ /* 0x000e620000000a00 */
[----:B------:R-:W2:Y:S01]  /*0280*/  LDCU.U8 UR22, c[0x3][0x70] ;  /* 0x00c00e00ff1677ac */ /* 0x000ea20008000000 */
[----:B------:R-:W3:Y:S01]  /*0290*/  LDCU.U8 UR23, c[0x3][0x83] ;  /* 0x00c01060ff1777ac */ /* 0x000ee20008000000 */
[----:B------:R-:W4:Y:S01]  /*02a0*/  LDCU.U8 UR6, c[0x3][0x5d] ;  /* 0x00c00ba0ff0677ac */ /* 0x000f220008000000 */
[----:B------:R-:W5:Y:S01]  /*02b0*/  LDCU.U8 UR24, c[0x3][0x71] ;  /* 0x00c00e20ff1877ac */ /* 0x000f620008000000 */
[C---:B0-----:R-:W-:Y:S01]  /*02c0*/  LEA R20, P0, R22.reuse, UR4, 0x2 ;  /* 0x0000000416147c11 */ /* 0x041fe2000f8010ff */
[----:B------:R-:W0:Y:S03]  /*02d0*/  LDCU.U8 UR4, c[0x3][0x5c] ;  /* 0x00c00b80ff0477ac */ /* 0x000e260008000000 */
[----:B------:R-:W-:Y:S01]  /*02e0*/  LEA.HI.X R21, R22, UR5, R2, 0x2, P0 ;  /* 0x0000000516157c11 */ /* 0x000fe200080f1402 */
[----:B------:R-:W5:Y:S02]  /*02f0*/  LDCU UR25, c[0x0][0x398] ;  /* 0x00007300ff1977ac */ /* 0x000f640008000800 */
[----:B-1----:R-:W-:-:S02]  /*0300*/  IMAD.WIDE R4, R15, 0x4, R20 ;  /* 0x000000040f047825 */ /* 0x002fc400078e0214 */
[----:B------:R-:W5:Y:S01]  /*0310*/  LDG.E R0, desc[UR10][R20.64] ;  /* 0x0000000a14007981 */ /* 0x000f62000c1e1900 */
[----:B------:R-:W1:Y:S03]  /*0320*/  LDCU.U8 UR26, c[0x3][0x92] ;  /* 0x00c01240ff1a77ac */ /* 0x000e660008000000 */
[----:B------:R2:W5:Y:S01]  /*0330*/  LDG.E R19, desc[UR10][R4.64] ;  /* 0x0000000a04137981 */ /* 0x000562000c1e1900 */
[C---:B------:R-:W-:Y:S01]  /*0340*/  IMAD.WIDE R6, R15.reuse, 0x4, R4 ;  /* 0x000000040f067825 */ /* 0x040fe200078e0204 */
[----:B------:R-:W1:Y:S04]  /*0350*/  LDCU.U8 UR27, c[0x3][0x80] ;  /* 0x00c01000ff1b77ac */ /* 0x000e680008000000 */
[----:B------:R3:W5:Y:S01]  /*0360*/  LDG.E R31, desc[UR10][R6.64] ;  /* 0x0000000a061f7981 */ /* 0x000762000c1e1900 */
[----:B------:R-:W-:-:S05]  /*0370*/  IMAD.WIDE R16, R15, 0x4, R6 ;  /* 0x000000040f107825 */ /* 0x000fca00078e0206 */
[----:B------:R-:W5:Y:S01]  /*0380*/  LDG.E R29, desc[UR10][R16.64] ;  /* 0x0000000a101d7981 */ /* 0x000f62000c1e1900 */
[----:B------:R-:W-:-:S05]  /*0390*/  IMAD.WIDE R24, R15, 0x4, R16 ;  /* 0x000000040f187825 */ /* 0x000fca00078e0210 */
[----:B------:R4:W5:Y:S01]  /*03a0*/  LDG.E R36, desc[UR10][R24.64] ;  /* 0x0000000a18247981 */ /* 0x000962000c1e1900 */
[----:B------:R-:W-:-:S05]  /*03b0*/  IMAD.WIDE R26, R15, 0x4, R24 ;  /* 0x000000040f1a7825 */ /* 0x000fca00078e0218 */
[----:B------:R-:W5:Y:S01]  /*03c0*/  LDG.E R34, desc[UR10][R26.64] ;  /* 0x0000000a1a227981 */ /* 0x000f62000c1e1900 */
[----:B------:R-:W-:-:S05]  /*03d0*/  IMAD.WIDE R32, R15, 0x4, R26 ;  /* 0x000000040f207825 */ /* 0x000fca00078e021a */
[----:B------:R-:W5:Y:S01]  /*03e0*/  LDG.E R35, desc[UR10][R32.64] ;  /* 0x0000000a20237981 */ /* 0x000f62000c1e1900 */
[----:B--2---:R-:W-:-:S05]  /*03f0*/  IMAD.WIDE R4, R15, 0x4, R32 ;  /* 0x000000040f047825 */ /* 0x004fca00078e0220 */
[----:B------:R2:W5:Y:S01]  /*0400*/  LDG.E R30, desc[UR10][R4.64] ;  /* 0x0000000a041e7981 */ /* 0x000562000c1e1900 */
[----:B---3--:R-:W-:-:S05]  /*0410*/  IMAD.WIDE R6, R15, 0x4, R4 ;  /* 0x000000040f067825 */ /* 0x008fca00078e0204 */
[----:B------:R-:W3:Y:S01]  /*0420*/  LDG.E R28, desc[UR10][R6.64] ;  /* 0x0000000a061c7981 */ /* 0x000ee2000c1e1900 */
[----:B------:R-:W-:-:S05]  /*0430*/  IMAD.WIDE R38, R15, 0x4, R6 ;  /* 0x000000040f267825 */ /* 0x000fca00078e0206 */
[----:B------:R1:W3:Y:S01]  /*0440*/  LDG.E R11, desc[UR10][R38.64] ;  /* 0x0000000a260b7981 */ /* 0x0002e2000c1e1900 */
[----:B----4-:R-:W-:-:S05]  /*0450*/  IMAD.WIDE R24, R15, 0x4, R38 ;  /* 0x000000040f187825 */ /* 0x010fca00078e0226 */
[----:B------:R-:W4:Y:S01]  /*0460*/  LDG.E R16, desc[UR10][R24.64] ;  /* 0x0000000a18107981 */ /* 0x000f22000c1e1900 */
[C---:B--2---:R-:W-:Y:S01]  /*0470*/  IMAD.WIDE R4, R15.reuse, 0x4, R24 ;  /* 0x000000040f047825 */ /* 0x044fe200078e0218 */
[----:B------:R-:W2:Y:S01]  /*0480*/  LDCU.U8 UR5, c[0x3][0x6f] ;  /* 0x00c00de0ff0577ac */ /* 0x000ea20008000000 */
[----:B0-----:R-:W-:Y:S03]  /*0490*/  I2F.S8 R41, UR4 ;  /* 0x0000000400297d06 */ /* 0x001fe60008001400 */
[----:B------:R0:W4:Y:S05]  /*04a0*/  LDG.E R18, desc[UR10][R4.64] ;  /* 0x0000000a04127981 */ /* 0x00012a000c1e1900 */
[----:B-1----:R-:W-:Y:S01]  /*04b0*/  I2F.S8 R38, UR22 ;  /* 0x0000001600267d06 */ /* 0x002fe20008001400 */
[----:B------:R-:W1:Y:S01]  /*04c0*/  LDCU.U8 UR22, c[0x3][0x5e] ;  /* 0x00c00bc0ff1677ac */ /* 0x000e620008000000 */
[----:B0-----:R-:W-:-:S06]  /*04d0*/  IMAD.WIDE R4, R15, 0x4, R4 ;  /* 0x000000040f047825 */ /* 0x001fcc00078e0204 */
[----:B------:R-:W-:Y:S01]  /*04e0*/  I2F.S8 R39, UR23 ;  /* 0x0000001700277d06 */ /* 0x000fe20008001400 */
[----:B------:R-:W0:Y:S01]  /*04f0*/  LDCU.U8 UR23, c[0x3][0x84] ;  /* 0x00c01080ff1777ac */ /* 0x000e220008000000 */
[----:B------:R2:W4:Y:S06]  /*0500*/  LDG.E R37, desc[UR10][R4.64] ;  /* 0x0000000a04257981 */ /* 0x00052c000c1e1900 */
[----:B------:R-:W-:Y:S01]  /*0510*/  I2F.S8 R17, UR6 ;  /* 0x0000000600117d06 */ /* 0x000fe20008001400 */
[----:B------:R-:W0:Y:S01]  /*0520*/  LDCU.U8 UR6, c[0x3][0x82] ;  /* 0x00c01040ff0677ac */ /* 0x000e220008000000 */
[----:B--2---:R-:W-:-:S06]  /*0530*/  IMAD.WIDE R4, R15, 0x4, R4 ;  /* 0x000000040f047825 */ /* 0x004fcc00078e0204 */
[----:B------:R-:W2:Y:S01]  /*0540*/  I2F.S8 R27, UR5 ;  /* 0x00000005001b7d06 */ /* 0x000ea20008001400 */
[----:B------:R1:W4:Y:S01]  /*0550*/  LDG.E R7, desc[UR10][R4.64] ;  /* 0x0000000a04077981 */ /* 0x000322000c1e1900 */
[----:B------:R-:W-:-:S05]  /*0560*/  IMAD.WIDE R24, R15, 0x4, R4 ;  /* 0x000000040f187825 */ /* 0x000fca00078e0204 */
[----:B------:R2:W4:Y:S01]  /*0570*/  LDG.E R9, desc[UR10][R24.64] ;  /* 0x0000000a18097981 */ /* 0x000522000c1e1900 */
[C---:B-1----:R-:W-:Y:S01]  /*0580*/  IMAD.WIDE R4, R15.reuse, 0x4, R24 ;  /* 0x000000040f047825 */ /* 0x042fe200078e0218 */
[----:B------:R-:W-:Y:S03]  /*0590*/  I2F.S8 R33, UR22 ;  /* 0x0000001600217d06 */ /* 0x000fe60008001400 */
[C---:B------:R-:W-:Y:S02]  /*05a0*/  IMAD.WIDE R44, R15.reuse, 0x4, R4 ;  /* 0x000000040f2c7825 */ /* 0x040fe400078e0204 */
[----:B------:R-:W4:Y:S03]  /*05b0*/  LDG.E R5, desc[UR10][R4.64] ;  /* 0x0000000a04057981 */ /* 0x000f26000c1e1900 */
[----:B0-----:R-:W-:Y:S01]  /*05c0*/  I2F.S8 R42, UR23 ;  /* 0x00000017002a7d06 */ /* 0x001fe20008001400 */
[C---:B--2---:R-:W-:Y:S01]  /*05d0*/  IMAD.WIDE R24, R15.reuse, 0x4, R44 ;  /* 0x000000040f187825 */ /* 0x044fe200078e022c */
[----:B------:R-:W2:Y:S01]  /*05e0*/  LDG.E R3, desc[UR10][R44.64] ;  /* 0x0000000a2c037981 */ /* 0x000ea2000c1e1900 */
[----:B------:R-:W0:Y:S05]  /*05f0*/  LDCU.U8 UR22, c[0x3][0x5f] ;  /* 0x00c00be0ff1677ac */ /* 0x000e2a0008000000 */
[----:B------:R-:W1:Y:S01]  /*0600*/  I2F.S8 R40, UR6 ;  /* 0x0000000600287d06 */ /* 0x000e620008001400 */
[----:B------:R0:W2:Y:S01]  /*0610*/  LDG.E R4, desc[UR10][R24.64] ;  /* 0x0000000a18047981 */ /* 0x0000a2000c1e1900 */
[----:B------:R-:W1:Y:S01]  /*0620*/  LDCU.U8 UR23, c[0x3][0x85] ;  /* 0x00c010a0ff1777ac */ /* 0x000e620008000000 */
[----:B0-----:R-:W-:-:S05]  /*0630*/  IMAD.WIDE R24, R15, 0x4, R24 ;  /* 0x000000040f187825 */ /* 0x001fca00078e0218 */
[----:B------:R1:W2:Y:S01]  /*0640*/  LDG.E R6, desc[UR10][R24.64] ;  /* 0x0000000a18067981 */ /* 0x0002a2000c1e1900 */
[----:B------:R-:W-:Y:S01]  /*0650*/  I2F.S8 R26, UR22 ;  /* 0x00000016001a7d06 */ /* 0x000fe20008001400 */
[----:B------:R-:W0:Y:S07]  /*0660*/  LDCU.U8 UR22, c[0x3][0x60] ;  /* 0x00c00c00ff1677ac */ /* 0x000e2e0008000000 */
[----:B-----5:R-:W5:Y:S01]  /*0670*/  I2F.S8 R13, UR24 ;  /* 0x00000018000d7d06 */ /* 0x020f620008001400 */
[----:B------:R-:W0:Y:S07]  /*0680*/  LDCU.U8 UR24, c[0x3][0x72] ;  /* 0x00c00e40ff1877ac */ /* 0x000e2e0008000000 */
[----:B-1----:R-:W-:Y:S01]  /*0690*/  I2F.S8 R24, UR23 ;  /* 0x0000001700187d06 */ /* 0x002fe20008001400 */
[----:B------:R-:W1:Y:S07]  /*06a0*/  LDCU.U8 UR23, c[0x3][0x86] ;  /* 0x00c010c0ff1777ac */ /* 0x000e6e0008000000 */
[----:B0-----:R-:W0:Y:S01]  /*06b0*/  I2F.S8 R32, UR24 ;  /* 0x0000001800207d06 */ /* 0x001e220008001400 */
[----:B------:R-:W0:Y:S01]  /*06c0*/  LDCU.U8 UR24, c[0x3][0x73] ;  /* 0x00c00e60ff1877ac */ /* 0x000e220008000000 */
[C---:B------:R-:W-:Y:S01]  /*06d0*/  FFMA R44, R0.reuse, R27, RZ ;  /* 0x0000001b002c7223 */ /* 0x040fe200000000ff */
[C---:B------:R-:W-:Y:S01]  /*06e0*/  FFMA R41, R0.reuse, R41, RZ ;  /* 0x0000002900297223 */ /* 0x040fe200000000ff */
[----:B------:R-:W-:-:S02]  /*06f0*/  FFMA R40, R0, R40, 9.9999997473787516356e-06 ;  /* 0x3727c5ac00287423 */ /* 0x000fc40000000028 */
[C---:B------:R-:W-:Y:S01]  /*0700*/  FFMA R25, R19.reuse, R38, R44 ;  /* 0x0000002613197223 */ /* 0x040fe2000000002c */
[----:B------:R-:W-:Y:S01]  /*0710*/  FADD R38, RZ, R0 ;  /* 0x00000000ff267221 */ /* 0x000fe20000000000 */
[C---:B------:R-:W-:Y:S02]  /*0720*/  FFMA R17, R19.reuse, R17, R41 ;  /* 0x0000001113117223 */ /* 0x040fe40000000029 */
[----:B------:R-:W3:Y:S01]  /*0730*/  I2F.S8 R41, UR22 ;  /* 0x0000001600297d06 */ /* 0x000ee20008001400 */
[----:B------:R-:W0:Y:S01]  /*0740*/  LDCU.U8 UR22, c[0x3][0x61] ;  /* 0x00c00c20ff1677ac */ /* 0x000e220008000000 */
[----:B------:R-:W-:Y:S01]  /*0750*/  FFMA R39, R19, R39, R40 ;  /* 0x0000002713277223 */ /* 0x000fe20000000028 */
[----:B------:R-:W-:-:S05]  /*0760*/  FADD R19, R38, R19 ;  /* 0x0000001326137221 */ /* 0x000fca0000000000 */
[----:B-1----:R-:W-:Y:S01]  /*0770*/  I2F.S8 R38, UR23 ;  /* 0x0000001700267d06 */ /* 0x002fe20008001400 */
[----:B------:R-:W1:Y:S01]  /*0780*/  LDCU.U8 UR23, c[0x3][0x87] ;  /* 0x00c010e0ff1777ac */ /* 0x000e620008000000 */
[----:B-----5:R-:W-:-:S06]  /*0790*/  FFMA R25, R31, R13, R25 ;  /* 0x0000000d1f197223 */ /* 0x020fcc0000000019 */
[----:B0-----:R-:W-:Y:S01]  /*07a0*/  I2F.S8 R27, UR22 ;  /* 0x00000016001b7d06 */ /* 0x001fe20008001400 */
[----:B------:R-:W0:Y:S07]  /*07b0*/  LDCU.U8 UR22, c[0x3][0x62] ;  /* 0x00c00c40ff1677ac */ /* 0x000e2e0008000000 */
[----:B------:R-:W5:Y:S01]  /*07c0*/  I2F.S8 R40, UR24 ;  /* 0x0000001800287d06 */ /* 0x000f620008001400 */
[----:B------:R-:W5:Y:S07]  /*07d0*/  LDCU.U8 UR24, c[0x3][0x74] ;  /* 0x00c00e80ff1877ac */ /* 0x000f6e0008000000 */
[----:B-1----:R-:W1:Y:S01]  /*07e0*/  I2F.S8 R13, UR23 ;  /* 0x00000017000d7d06 */ /* 0x002e620008001400 */
[----:B------:R-:W3:Y:S01]  /*07f0*/  LDCU.U8 UR23, c[0x3][0x88] ;  /* 0x00c01100ff1777ac */ /* 0x000ee20008000000 */
[C---:B------:R-:W-:Y:S01]  /*0800*/  FFMA R33, R31.reuse, R33, R17 ;  /* 0x000000211f217223 */ /* 0x040fe20000000011 */
[----:B------:R-:W-:Y:S01]  /*0810*/  FFMA R42, R31, R42, R39 ;  /* 0x0000002a1f2a7223 */ /* 0x000fe20000000027 */
[----:B------:R-:W-:-:S04]  /*0820*/  FADD R31, R19, R31 ;  /* 0x0000001f131f7221 */ /* 0x000fc80000000000 */
[----:B0-----:R-:W-:Y:S01]  /*0830*/  I2F.S8 R19, UR22 ;  /* 0x0000001600137d06 */ /* 0x001fe20008001400 */
[----:B------:R-:W0:Y:S01]  /*0840*/  LDCU.U8 UR22, c[0x3][0x63] ;  /* 0x00c00c60ff1677ac */ /* 0x000e220008000000 */
[----:B------:R-:W-:-:S06]  /*0850*/  FFMA R26, R29, R26, R33 ;  /* 0x0000001a1d1a7223 */ /* 0x000fcc0000000021 */
[----:B-----5:R-:W5:Y:S01]  /*0860*/  I2F.S8 R17, UR24 ;  /* 0x0000001800117d06 */ /* 0x020f620008001400 */
[----:B------:R-:W1:Y:S07]  /*0870*/  LDCU.U8 UR24, c[0x3][0x75] ;  /* 0x00c00ea0ff1877ac */ /* 0x000e6e0008000000 */
[----:B---3--:R-:W-:Y:S01]  /*0880*/  I2F.S8 R33, UR23 ;  /* 0x0000001700217d06 */ /* 0x008fe20008001400 */
[----:B------:R-:W3:Y:S01]  /*0890*/  LDCU.U8 UR23, c[0x3][0x89] ;  /* 0x00c01120ff1777ac */ /* 0x000ee20008000000 */
[----:B------:R-:W-:Y:S01]  /*08a0*/  FFMA R25, R29, R32, R25 ;  /* 0x000000201d197223 */ /* 0x000fe20000000019 */
[----:B------:R-:W-:-:S05]  /*08b0*/  FFMA R41, R36, R41, R26 ;  /* 0x0000002924297223 */ /* 0x000fca000000001a */
[----:B0-----:R-:W-:Y:S01]  /*08c0*/  I2F.S8 R32, UR22 ;  /* 0x0000001600207d06 */ /* 0x001fe20008001400 */
[----:B------:R-:W0:Y:S07]  /*08d0*/  LDCU.U8 UR22, c[0x3][0x64] ;  /* 0x00c00c80ff1677ac */ /* 0x000e2e0008000000 */
[----:B-1----:R-:W1:Y:S01]  /*08e0*/  I2F.S8 R39, UR24 ;  /* 0x0000001800277d06 */ /* 0x002e620008001400 */
[----:B------:R-:W5:Y:S07]  /*08f0*/  LDCU.U8 UR24, c[0x3][0x76] ;  /* 0x00c00ec0ff1877ac */ /* 0x000f6e0008000000 */
[----:B---3--:R-:W-:Y:S01]  /*0900*/  I2F.S8 R26, UR23 ;  /* 0x00000017001a7d06 */ /* 0x008fe20008001400 */
[----:B------:R-:W3:Y:S01]  /*0910*/  LDCU.U8 UR23, c[0x3][0x8a] ;  /* 0x00c01140ff1777ac */ /* 0x000ee20008000000 */
[----:B------:R-:W-:Y:S01]  /*0920*/  FFMA R24, R29, R24, R42 ;  /* 0x000000181d187223 */ /* 0x000fe2000000002a */
[----:B------:R-:W-:Y:S01]  /*0930*/  FADD R29, R31, R29 ;  /* 0x0000001d1f1d7221 */ /* 0x000fe20000000000 */
[----:B------:R-:W-:-:S02]  /*0940*/  FFMA R40, R36, R40, R25 ;  /* 0x0000002824287223 */ /* 0x000fc40000000019 */
[----:B------:R-:W-:Y:S02]  /*0950*/  FFMA R38, R36, R38, R24 ;  /* 0x0000002624267223 */ /* 0x000fe40000000018 */
[----:B0-----:R-:W-:Y:S01]  /*0960*/  I2F.S8 R25, UR22 ;  /* 0x0000001600197d06 */ /* 0x001fe20008001400 */
[----:B------:R-:W0:Y:S01]  /*0970*/  LDCU.U8 UR22, c[0x3][0x65] ;  /* 0x00c00ca0ff1677ac */ /* 0x000e220008000000 */
[----:B------:R-:W-:-:S06]  /*0980*/  FADD R36, R29, R36 ;  /* 0x000000241d247221 */ /* 0x000fcc0000000000 */
[----:B-----5:R-:W5:Y:S01]  /*0990*/  I2F.S8 R31, UR24 ;  /* 0x00000018001f7d06 */ /* 0x020f620008001400 */
[----:B------:R-:W1:Y:S07]  /*09a0*/  LDCU.U8 UR24, c[0x3][0x77] ;  /* 0x00c00ee0ff1877ac */ /* 0x000e6e0008000000 */
[----:B---3--:R-:W3:Y:S01]  /*09b0*/  I2F.S8 R29, UR23 ;  /* 0x00000017001d7d06 */ /* 0x008ee20008001400 */
[----:B------:R-:W4:Y:S01]  /*09c0*/  LDCU.U8 UR23, c[0x3][0x8b] ;  /* 0x00c01160ff1777ac */ /* 0x000f220008000000 */
[----:B------:R-:W-:-:S06]  /*09d0*/  FFMA R13, R34, R13, R38 ;  /* 0x0000000d220d7223 */ /* 0x000fcc0000000026 */
[----:B0-----:R-:W-:Y:S01]  /*09e0*/  I2F.S8 R42, UR22 ;  /* 0x00000016002a7d06 */ /* 0x001fe20008001400 */
[----:B------:R-:W0:Y:S07]  /*09f0*/  LDCU.U8 UR22, c[0x3][0x66] ;  /* 0x00c00cc0ff1677ac */ /* 0x000e2e0008000000 */
[----:B-1----:R-:W1:Y:S01]  /*0a00*/  I2F.S8 R24, UR24 ;  /* 0x0000001800187d06 */ /* 0x002e620008001400 */
[----:B------:R-:W5:Y:S07]  /*0a10*/  LDCU.U8 UR24, c[0x3][0x78] ;  /* 0x00c00f00ff1877ac */ /* 0x000f6e0008000000 */
[----:B----4-:R-:W-:Y:S01]  /*0a20*/  I2F.S8 R38, UR23 ;  /* 0x0000001700267d06 */ /* 0x010fe20008001400 */
[----:B------:R-:W4:Y:S01]  /*0a30*/  LDCU.U8 UR23, c[0x3][0x8c] ;  /* 0x00c01180ff1777ac */ /* 0x000f220008000000 */
[C---:B------:R-:W-:Y:S01]  /*0a40*/  FFMA R27, R34.reuse, R27, R41 ;  /* 0x0000001b221b7223 */ /* 0x040fe20000000029 */
[----:B------:R-:W-:Y:S01]  /*0a50*/  FFMA R17, R34, R17, R40 ;  /* 0x0000001122117223 */ /* 0x000fe20000000028 */
[----:B------:R-:W-:-:S04]  /*0a60*/  FADD R34, R36, R34 ;  /* 0x0000002224227221 */ /* 0x000fc80000000000 */
[----:B0-----:R-:W-:Y:S01]  /*0a70*/  I2F.S8 R36, UR22 ;  /* 0x0000001600247d06 */ /* 0x001fe20008001400 */
[----:B------:R-:W0:Y:S01]  /*0a80*/  LDCU.U8 UR22, c[0x3][0x67] ;  /* 0x00c00ce0ff1677ac */ /* 0x000e220008000000 */
[----:B------:R-:W-:-:S06]  /*0a90*/  FFMA R39, R35, R39, R17 ;  /* 0x0000002723277223 */ /* 0x000fcc0000000011 */
[----:B-----5:R-:W5:Y:S01]  /*0aa0*/  I2F.S8 R41, UR24 ;  /* 0x0000001800297d06 */ /* 0x020f620008001400 */
[----:B------:R-:W3:Y:S07]  /*0ab0*/  LDCU.U8 UR24, c[0x3][0x79] ;  /* 0x00c00f20ff1877ac */ /* 0x000eee0008000000 */
[----:B----4-:R-:W-:Y:S01]  /*0ac0*/  I2F.S8 R17, UR23 ;  /* 0x0000001700117d06 */ /* 0x010fe20008001400 */
[----:B------:R-:W4:Y:S01]  /*0ad0*/  LDCU.U8 UR23, c[0x3][0x8d] ;  /* 0x00c011a0ff1777ac */ /* 0x000f220008000000 */
[C---:B------:R-:W-:Y:S01]  /*0ae0*/  FFMA R19, R35.reuse, R19, R27 ;  /* 0x0000001323137223 */ /* 0x040fe2000000001b */
[----:B------:R-:W-:-:S05]  /*0af0*/  FFMA R33, R35, R33, R13 ;  /* 0x0000002123217223 */ /* 0x000fca000000000d */
[----:B0-----:R-:W-:Y:S01]  /*0b00*/  I2F.S8 R13, UR22 ;  /* 0x00000016000d7d06 */ /* 0x001fe20008001400 */
[----:B------:R-:W0:Y:S01]  /*0b10*/  LDCU.U8 UR22, c[0x3][0x68] ;  /* 0x00c00d00ff1677ac */ /* 0x000e220008000000 */
[----:B------:R-:W-:-:S06]  /*0b20*/  FFMA R32, R30, R32, R19 ;  /* 0x000000201e207223 */ /* 0x000fcc0000000013 */
[----:B---3--:R-:W3:Y:S01]  /*0b30*/  I2F.S8 R27, UR24 ;  /* 0x00000018001b7d06 */ /* 0x008ee20008001400 */
[----:B------:R-:W2:Y:S07]  /*0b40*/  LDCU.U8 UR24, c[0x3][0x7a] ;  /* 0x00c00f40ff1877ac */ /* 0x000eae0008000000 */
[----:B----4-:R-:W-:Y:S01]  /*0b50*/  I2F.S8 R19, UR23 ;  /* 0x0000001700137d06 */ /* 0x010fe20008001400 */
[----:B------:R-:W4:Y:S01]  /*0b60*/  LDCU.U8 UR23, c[0x3][0x8e] ;  /* 0x00c011c0ff1777ac */ /* 0x000f220008000000 */
[----:B------:R-:W-:Y:S01]  /*0b70*/  FADD R35, R34, R35 ;  /* 0x0000002322237221 */ /* 0x000fe20000000000 */
[C---:B------:R-:W-:Y:S01]  /*0b80*/  FFMA R31, R30.reuse, R31, R39 ;  /* 0x0000001f1e1f7223 */ /* 0x040fe20000000027 */
[----:B------:R-:W-:-:S04]  /*0b90*/  FFMA R26, R30, R26, R33 ;  /* 0x0000001a1e1a7223 */ /* 0x000fc80000000021 */
[----:B0-----:R-:W-:Y:S01]  /*0ba0*/  I2F.S8 R40, UR22 ;  /* 0x0000001600287d06 */ /* 0x001fe20008001400 */
[----:B------:R-:W0:Y:S01]  /*0bb0*/  LDCU.U8 UR22, c[0x3][0x69] ;  /* 0x00c00d20ff1677ac */ /* 0x000e220008000000 */
[----:B------:R-:W-:-:S06]  /*0bc0*/  FADD R30, R35, R30 ;  /* 0x0000001e231e7221 */ /* 0x000fcc0000000000 */
[----:B--2---:R-:W-:Y:S01]  /*0bd0*/  I2F.S8 R34, UR24 ;  /* 0x0000001800227d06 */ /* 0x004fe20008001400 */
[----:B------:R-:W2:Y:S07]  /*0be0*/  LDCU.U8 UR24, c[0x3][0x7b] ;  /* 0x00c00f60ff1877ac */ /* 0x000eae0008000000 */
[----:B----4-:R-:W-:Y:S01]  /*0bf0*/  I2F.S8 R35, UR23 ;  /* 0x0000001700237d06 */ /* 0x010fe20008001400 */
[----:B------:R-:W4:Y:S01]  /*0c00*/  LDCU.U8 UR23, c[0x3][0x8f] ;  /* 0x00c011e0ff1777ac */ /* 0x000f220008000000 */
[----:B------:R-:W-:-:S06]  /*0c10*/  FFMA R29, R28, R29, R26 ;  /* 0x0000001d1c1d7223 */ /* 0x000fcc000000001a */
[----:B0-----:R-:W-:Y:S01]  /*0c20*/  I2F.S8 R39, UR22 ;  /* 0x0000001600277d06 */ /* 0x001fe20008001400 */
[----:B------:R-:W0:Y:S01]  /*0c30*/  LDCU.U8 UR22, c[0x3][0x6a] ;  /* 0x00c00d40ff1677ac */ /* 0x000e220008000000 */
[C---:B------:R-:W-:Y:S01]  /*0c40*/  FFMA R25, R28.reuse, R25, R32 ;  /* 0x000000191c197223 */ /* 0x040fe20000000020 */
[----:B-1----:R-:W-:-:S05]  /*0c50*/  FFMA R24, R28, R24, R31 ;  /* 0x000000181c187223 */ /* 0x002fca000000001f */
[----:B--2---:R-:W-:Y:S01]  /*0c60*/  I2F.S8 R33, UR24 ;  /* 0x0000001800217d06 */ /* 0x004fe20008001400 */
[----:B------:R-:W1:Y:S07]  /*0c70*/  LDCU.U8 UR24, c[0x3][0x7c] ;  /* 0x00c00f80ff1877ac */ /* 0x000e6e0008000000 */
[----:B----4-:R-:W-:Y:S01]  /*0c80*/  I2F.S8 R26, UR23 ;  /* 0x00000017001a7d06 */ /* 0x010fe20008001400 */
[----:B------:R-:W2:Y:S01]  /*0c90*/  LDCU.U8 UR23, c[0x3][0x90] ;  /* 0x00c01200ff1777ac */ /* 0x000ea20008000000 */
[C---:B------:R-:W-:Y:S01]  /*0ca0*/  FFMA R42, R11.reuse, R42, R25 ;  /* 0x0000002a0b2a7223 */ /* 0x040fe20000000019 */
[----:B-----5:R-:W-:-:S05]  /*0cb0*/  FFMA R41, R11, R41, R24 ;  /* 0x000000290b297223 */ /* 0x020fca0000000018 */
[----:B------:R-:W4:Y:S01]  /*0cc0*/  F2F.F64.F32 R24, UR25 ;  /* 0x0000001900187d10 */ /* 0x000f220008201800 */
[----:B------:R-:W-:-:S07]  /*0cd0*/  FFMA R38, R11, R38, R29 ;  /* 0x000000260b267223 */ /* 0x000fce000000001d */
[----:B0-----:R-:W-:Y:S01]  /*0ce0*/  I2F.S8 R31, UR22 ;  /* 0x00000016001f7d06 */ /* 0x001fe20008001400 */
[----:B------:R-:W0:Y:S07]  /*0cf0*/  LDCU.U8 UR22, c[0x3][0x6b] ;  /* 0x00c00d60ff1677ac */ /* 0x000e2e0008000000 */
[----:B-1----:R-:W-:Y:S01]  /*0d00*/  I2F.S8 R32, UR24 ;  /* 0x0000001800207d06 */ /* 0x002fe20008001400 */
[----:B------:R-:W1:Y:S07]  /*0d10*/  LDCU.U8 UR24, c[0x3][0x7d] ;  /* 0x00c00fa0ff1877ac */ /* 0x000e6e0008000000 */
[----:B--2---:R-:W-:Y:S01]  /*0d20*/  I2F.S8 R29, UR23 ;  /* 0x00000017001d7d06 */ /* 0x004fe20008001400 */
[----:B------:R-:W2:Y:S01]  /*0d30*/  LDCU.U8 UR23, c[0x3][0x7e] ;  /* 0x00c00fc0ff1777ac */ /* 0x000ea20008000000 */
[----:B------:R-:W-:-:S06]  /*0d40*/  FADD R28, R30, R28 ;  /* 0x0000001c1e1c7221 */ /* 0x000fcc0000000000 */
[----:B----4-:R-:W4:Y:S01]  /*0d50*/  MUFU.RCP64H R45, R25 ;  /* 0x00000019002d7308 */ /* 0x010f220000001800 */
[----:B------:R-:W-:Y:S01]  /*0d60*/  FADD R11, R28, R11 ;  /* 0x0000000b1c0b7221 */ /* 0x000fe20000000000 */
[C---:B------:R-:W-:Y:S01]  /*0d70*/  FFMA R36, R16.reuse, R36, R42 ;  /* 0x0000002410247223 */ /* 0x040fe2000000002a */
[C---:B---3--:R-:W-:Y:S01]  /*0d80*/  FFMA R27, R16.reuse, R27, R41 ;  /* 0x0000001b101b7223 */ /* 0x048fe20000000029 */
[----:B------:R-:W-:Y:S01]  /*0d90*/  FFMA R17, R16, R17, R38 ;  /* 0x0000001110117223 */ /* 0x000fe20000000026 */
[----:B------:R-:W-:-:S03]  /*0da0*/  IADD3 R44, PT, PT, R25, 0x300402, RZ ;  /* 0x00300402192c7810 */ /* 0x000fc60007ffe0ff */
[----:B0-----:R-:W-:Y:S01]  /*0db0*/  I2F.S8 R28, UR22 ;  /* 0x00000016001c7d06 */ /* 0x001fe20008001400 */
[----:B------:R-:W0:Y:S01]  /*0dc0*/  LDCU.U8 UR22, c[0x3][0x91] ;  /* 0x00c01220ff1677ac */ /* 0x000e220008000000 */
[----:B------:R-:W-:Y:S01]  /*0dd0*/  FADD R16, R11, R16 ;  /* 0x000000100b107221 */ /* 0x000fe20000000000 */
[----:B------:R-:W3:Y:S05]  /*0de0*/  LDCU.U8 UR25, c[0x3][0x7f] ;  /* 0x00c00fe0ff1977ac */ /* 0x000eea0008000000 */
[----:B-1----:R-:W1:Y:S01]  /*0df0*/  I2F.S8 R30, UR24 ;  /* 0x00000018001e7d06 */ /* 0x002e620008001400 */
[----:B------:R-:W5:Y:S01]  /*0e00*/  LDCU.U8 UR24, c[0x3][0x6c] ;  /* 0x00c00d80ff1877ac */ /* 0x000f620008000000 */
[----:B----4-:R-:W-:-:S06]  /*0e10*/  DFMA R42, -R24, R44, 1 ;  /* 0x3ff00000182a742b */ /* 0x010fcc000000012c */
[----:B--2---:R-:W2:Y:S01]  /*0e20*/  I2F.S8 R11, UR23 ;  /* 0x00000017000b7d06 */ /* 0x004ea20008001400 */
[----:B------:R-:W4:Y:S01]  /*0e30*/  LDCU.U8 UR23, c[0x3][0x6d] ;  /* 0x00c00da0ff1777ac */ /* 0x000f220008000000 */
[----:B------:R-:W-:Y:S01]  /*0e40*/  DFMA R42, R42, R42, R42 ;  /* 0x0000002a2a2a722b */ /* 0x000fe2000000002a */
[C---:B------:R-:W-:Y:S01]  /*0e50*/  FFMA R34, R18.reuse, R34, R27 ;  /* 0x0000002212227223 */ /* 0x040fe2000000001b */
[C---:B------:R-:W-:Y:S01]  /*0e60*/  FFMA R13, R18.reuse, R13, R36 ;  /* 0x0000000d120d7223 */ /* 0x040fe20000000024 */
[----:B------:R-:W-:-:S03]  /*0e70*/  FFMA R19, R18, R19, R17 ;  /* 0x0000001312137223 */ /* 0x000fc60000000011 */
[----:B0-----:R-:W0:Y:S01]  /*0e80*/  I2F.S8 R27, UR22 ;  /* 0x00000016001b7d06 */ /* 0x001e220008001400 */
[----:B------:R-:W2:Y:S01]  /*0e90*/  LDCU.U8 UR22, c[0x3][0x93] ;  /* 0x00c01260ff1677ac */ /* 0x000ea20008000000 */
[----:B------:R-:W-:Y:S01]  /*0ea0*/  FADD R18, R16, R18 ;  /* 0x0000001210127221 */ /* 0x000fe20000000000 */
[----:B------:R-:W-:Y:S01]  /*0eb0*/  FFMA R33, R37, R33, R34 ;  /* 0x0000002125217223 */ /* 0x000fe20000000022 */
[----:B------:R-:W-:-:S04]  /*0ec0*/  DFMA R42, R44, R42, R44 ;  /* 0x0000002a2c2a722b */ /* 0x000fc8000000002c */
[----:B-----5:R-:W5:Y:S01]  /*0ed0*/  I2F.S8 R17, UR24 ;  /* 0x0000001800117d06 */ /* 0x020f620008001400 */
[----:B------:R-:W5:Y:S07]  /*0ee0*/  LDCU.U8 UR24, c[0x3][0x81] ;  /* 0x00c01020ff1877ac */ /* 0x000f6e0008000000 */
[----:B---3--:R-:W3:Y:S01]  /*0ef0*/  I2F.S8 R16, UR25 ;  /* 0x0000001900107d06 */ /* 0x008ee20008001400 */
[----:B------:R-:W3:Y:S07]  /*0f00*/  LDCU.U8 UR25, c[0x3][0x94] ;  /* 0x00c01280ff1977ac */ /* 0x000eee0008000000 */
[----:B----4-:R-:W-:Y:S01]  /*0f10*/  I2F.S8 R34, UR23 ;  /* 0x0000001700227d06 */ /* 0x010fe20008001400 */
[----:B------:R-:W4:Y:S01]  /*0f20*/  LDCU.U8 UR23, c[0x3][0x6e] ;  /* 0x00c00dc0ff1777ac */ /* 0x000f220008000000 */
[C---:B------:R-:W-:Y:S01]  /*0f30*/  FFMA R40, R37.reuse, R40, R13 ;  /* 0x0000002825287223 */ /* 0x040fe2000000000d */
[----:B------:R-:W-:Y:S01]  /*0f40*/  FFMA R35, R37, R35, R19 ;  /* 0x0000002325237223 */ /* 0x000fe20000000013 */
[----:B------:R-:W-:Y:S01]  /*0f50*/  FADD R37, R18, R37 ;  /* 0x0000002512257221 */ /* 0x000fe20000000000 */
[----:B------:R-:W-:Y:S01]  /*0f60*/  DFMA R18, -R24, R42, 1 ;  /* 0x3ff000001812742b */ /* 0x000fe2000000012a */
[----:B------:R-:W-:-:S02]  /*0f70*/  FFMA R41, R7, R32, R33 ;  /* 0x0000002007297223 */ /* 0x000fc40000000021 */
[----:B------:R-:W3:Y:S01]  /*0f80*/  I2F.S8 R13, UR26 ;  /* 0x0000001a000d7d06 */ /* 0x000ee20008001400 */
[C---:B------:R-:W-:Y:S01]  /*0f90*/  FFMA R39, R7.reuse, R39, R40 ;  /* 0x0000002707277223 */ /* 0x040fe20000000028 */
[----:B------:R-:W-:Y:S01]  /*0fa0*/  FFMA R32, R7, R26, R35 ;  /* 0x0000001a07207223 */ /* 0x000fe20000000023 */
[----:B------:R-:W-:Y:S01]  /*0fb0*/  FADD R26, R37, R7 ;  /* 0x00000007251a7221 */ /* 0x000fe20000000000 */
[----:B-1----:R-:W-:Y:S01]  /*0fc0*/  FFMA R30, R9, R30, R41 ;  /* 0x0000001e091e7223 */ /* 0x002fe20000000029 */
[----:B------:R-:W-:-:S03]  /*0fd0*/  DFMA R18, R42, R18, R42 ;  /* 0x000000122a12722b */ /* 0x000fc6000000002a */
[----:B------:R-:W1:Y:S01]  /*0fe0*/  I2F.S8 R36, UR27 ;  /* 0x0000001b00247d06 */ /* 0x000e620008001400 */
[C---:B------:R-:W-:Y:S01]  /*0ff0*/  FFMA R42, R9.reuse, R31, R39 ;  /* 0x0000001f092a7223 */ /* 0x040fe20000000027 */
[----:B------:R-:W-:Y:S01]  /*1000*/  FFMA R32, R9, R29, R32 ;  /* 0x0000001d09207223 */ /* 0x000fe20000000020 */
[----:B------:R-:W-:-:S05]  /*1010*/  FADD R26, R26, R9 ;  /* 0x000000091a1a7221 */ /* 0x000fca0000000000 */
[----:B--2---:R-:W2:Y:S01]  /*1020*/  I2F.S8 R38, UR22 ;  /* 0x0000001600267d06 */ /* 0x004ea20008001400 */
[C---:B------:R-:W-:Y:S01]  /*1030*/  FFMA R28, R5.reuse, R28, R42 ;  /* 0x0000001c051c7223 */ /* 0x040fe2000000002a */
[C---:B------:R-:W-:Y:S01]  /*1040*/  FFMA R11, R5.reuse, R11, R30 ;  /* 0x0000000b050b7223 */ /* 0x040fe2000000001e */
[----:B0-----:R-:W-:Y:S01]  /*1050*/  FFMA R32, R5, R27, R32 ;  /* 0x0000001b05207223 */ /* 0x001fe20000000020 */
[----:B------:R-:W-:-:S04]  /*1060*/  FADD R26, R26, R5 ;  /* 0x000000051a1a7221 */ /* 0x000fc80000000000 */
[----:B----4-:R-:W0:Y:S01]  /*1070*/  I2F.S8 R40, UR23 ;  /* 0x0000001700287d06 */ /* 0x010e220008001400 */
[----:B------:R-:W-:-:S07]  /*1080*/  FSETP.GEU.AND P0, PT, |R44|, 5.8789094863358348022e-39, PT ;  /* 0x004004022c00780b */ /* 0x000fce0003f0e200 */
[----:B-----5:R-:W4:Y:S01]  /*1090*/  I2F.S8 R33, UR24 ;  /* 0x0000001800217d06 */ /* 0x020f220008001400 */
[----:B------:R-:W-:-:S07]  /*10a0*/  FFMA R17, R3, R17, R28 ;  /* 0x0000001103117223 */ /* 0x000fce000000001c */
[----:B---3--:R-:W3:Y:S01]  /*10b0*/  I2F.S8 R7, UR25 ;  /* 0x0000001900077d06 */ /* 0x008ee20008001400 */
[C---:B------:R-:W-:Y:S01]  /*10c0*/  FFMA R11, R3.reuse, R16, R11 ;  /* 0x00000010030b7223 */ /* 0x040fe2000000000b */
[----:B------:R-:W-:Y:S01]  /*10d0*/  FFMA R13, R3, R13, R32 ;  /* 0x0000000d030d7223 */ /* 0x000fe20000000020 */
[----:B------:R-:W-:Y:S01]  /*10e0*/  FADD R3, R26, R3 ;  /* 0x000000031a037221 */ /* 0x000fe20000000000 */
[----:B------:R-:W-:Y:S02]  /*10f0*/  UPRMT UR4, UR4, 0x8880, URZ ;  /* 0x0000888004047896 */ /* 0x000fe400080000ff */
[----:B------:R-:W-:Y:S02]  /*1100*/  UPRMT UR5, UR5, 0x8880, URZ ;  /* 0x0000888005057896 */ /* 0x000fe400080000ff */
[----:B------:R-:W-:Y:S01]  /*1110*/  UPRMT UR6, UR6, 0x8880, URZ ;  /* 0x0000888006067896 */ /* 0x000fe200080000ff */
[C---:B------:R-:W-:Y:S01]  /*1120*/  FFMA R17, R4.reuse, R34, R17 ;  /* 0x0000002204117223 */ /* 0x040fe20000000011 */
[C---:B-1----:R-:W-:Y:S01]  /*1130*/  FFMA R36, R4.reuse, R36, R11 ;  /* 0x0000002404247223 */ /* 0x042fe2000000000b */
[----:B--2---:R-:W-:Y:S01]  /*1140*/  FFMA R38, R4, R38, R13 ;  /* 0x0000002604267223 */ /* 0x004fe2000000000d */
[----:B------:R-:W-:Y:S01]  /*1150*/  FADD R9, R3, R4 ;  /* 0x0000000403097221 */ /* 0x000fe20000000000 */
[----:B------:R-:W-:-:S02]  /*1160*/  UPRMT UR4, UR4, 0x7710, URZ ;  /* 0x0000771004047896 */ /* 0x000fc400080000ff */
[----:B------:R-:W-:Y:S02]  /*1170*/  UPRMT UR5, UR5, 0x7710, URZ ;  /* 0x0000771005057896 */ /* 0x000fe400080000ff */
[----:B------:R-:W-:Y:S01]  /*1180*/  UPRMT UR6, UR6, 0x7710, URZ ;  /* 0x0000771006067896 */ /* 0x000fe200080000ff */
[C---:B0-----:R-:W-:Y:S01]  /*1190*/  FFMA R3, R6.reuse, R40, R17 ;  /* 0x0000002806037223 */ /* 0x041fe20000000011 */
[C---:B----4-:R-:W-:Y:S01]  /*11a0*/  FFMA R4, R6.reuse, R33, R36 ;  /* 0x0000002106047223 */ /* 0x050fe20000000024 */
[----:B---3--:R-:W-:Y:S01]  /*11b0*/  FFMA R5, R6, R7, R38 ;  /* 0x0000000706057223 */ /* 0x008fe20000000026 */
[----:B------:R-:W-:Y:S01]  /*11c0*/  FADD R6, R9, R6 ;  /* 0x0000000609067221 */ /* 0x000fe20000000000 */
[----:B------:R-:W-:Y:S02]  /*11d0*/  IADD3 R8, P3, PT, R8, R14, RZ ;  /* 0x0000000e08087210 */ /* 0x000fe40007f7e0ff */
[----:B------:R-:W-:Y:S01]  /*11e0*/  SHF.R.S32.HI R9, RZ, 0x1f, R14 ;  /* 0x0000001fff097819 */ /* 0x000fe2000001140e */
[----:B------:R-:W-:Y:S01]  /*11f0*/  IMAD.U32 R16, RZ, RZ, UR4 ;  /* 0x00000004ff107e24 */ /* 0x000fe2000f8e00ff */
[----:B------:R-:W-:-:S02]  /*1200*/  IADD3 R10, P1, PT, R10, UR8, RZ ;  /* 0x000000080a0a7c10 */ /* 0x000fc4000ff3e0ff */
[----:B------:R-:W-:Y:S02]  /*1210*/  IADD3 R11, P2, PT, R12, UR9, RZ ;  /* 0x000000090c0b7c10 */ /* 0x000fe4000ff5e0ff */
[----:B------:R-:W-:Y:S02]  /*1220*/  MOV R17, UR5 ;  /* 0x0000000500117c02 */ /* 0x000fe40008000f00 */
[----:B------:R-:W-:Y:S01]  /*1230*/  MOV R28, UR6 ;  /* 0x00000006001c7c02 */ /* 0x000fe20008000f00 */
[----:B------:R-:W-:Y:S01]  /*1240*/  IMAD.MOV.U32 R12, RZ, RZ, 0x14 ;  /* 0x00000014ff0c7424 */ /* 0x000fe200078e00ff */
[----:B------:R-:W-:Y:S01]  /*1250*/  SHF.R.S32.HI R7, RZ, 0x1f, R15 ;  /* 0x0000001fff077819 */ /* 0x000fe2000001140f */
[----:B------:R-:W-:Y:S01]  /*1260*/  IMAD.X R15, RZ, RZ, R9, P3 ;  /* 0x000000ffff0f7224 */ /* 0x000fe200018e0609 */
[----:B------:R-:W-:Y:S02]  /*1270*/  IADD3.X R13, PT, PT, RZ, UR18, RZ, P1, !PT ;  /* 0x00000012ff0d7c10 */ /* 0x000fe40008ffe4ff */
[----:B------:R-:W-:Y:S01]  /*1280*/  IADD3.X R14, PT, PT, RZ, UR7, RZ, P2, !PT ;  /* 0x00000007ff0e7c10 */ /* 0x000fe200097fe4ff */
[----:B------:R-:W-:Y:S06]  /*1290*/  @P0 BRA `(.L_x_1) ;  /* 0x0000000000180947 */ /* 0x000fec0003800000 */
[----:B------:R-:W-:Y:S02]  /*12a0*/  LOP3.LUT R18, R25, 0x7fffffff, RZ, 0xc0, !PT ;  /* 0x7fffffff19127812 */ /* 0x000fe400078ec0ff */
[----:B------:R-:W-:Y:S02]  /*12b0*/  MOV R29, 0x12e0 ;  /* 0x000012e0001d7802 */ /* 0x000fe40000000f00 */
[----:B------:R-:W-:-:S07]  /*12c0*/  IADD3 R33, PT, PT, R18, -0x100000, RZ ;  /* 0xfff0000012217810 */ /* 0x000fce0007ffe0ff */
[----:B------:R-:W-:Y:S05]  /*12d0*/  CALL.REL.NOINC `($__internal_0_$__cuda_sm20_dblrcp_rn_slowpath_v3) ;  /* 0x0000001400c07944 */ /* 0x000fea0003c00000 */
[----:B------:R-:W-:Y:S01]  /*12e0*/  MOV R18, R24 ;  /* 0x0000001800127202 */ /* 0x000fe20000000f00 */
[----:B------:R-:W-:-:S07]  /*12f0*/  IMAD.MOV.U32 R19, RZ, RZ, R25 ;  /* 0x000000ffff137224 */ /* 0x000fce00078e0019 */
.L_x_1:
[----:B------:R-:W-:Y:S02]  /*1300*/  MOV R29, RZ ;  /* 0x000000ff001d7202 */ /* 0x000fe40000000f00 */
[----:B------:R-:W-:Y:S02]  /*1310*/  CS2R R30, SRZ ;  /* 0x00000000001e7805 */ /* 0x000fe4000001ff00 */
[----:B------:R-:W-:-:S07]  /*1320*/  MOV R32, RZ ;  /* 0x000000ff00207202 */ /* 0x000fce0000000f00 */
.L_x_20:
[----:B------:R-:W-:Y:S01]  /*1330*/  LOP3.LUT R24, R16, 0xffff, RZ, 0xc0, !PT ;  /* 0x0000ffff10187812 */ /* 0x000fe200078ec0ff */
[----:B------:R-:W-:Y:S03]  /*1340*/  BSSY.RECONVERGENT B0, `(.L_x_2) ;  /* 0x000001f000007945 */ /* 0x000fe60003800200 */
[----:B------:R-:W-:-:S04]  /*1350*/  PRMT R24, R24, 0x8880, RZ ;  /* 0x0000888018187816 */ /* 0x000fc800000000ff */
[----:B------:R-:W-:-:S04]  /*1360*/  IADD3 R37, P0, PT, R24, R10, RZ ;  /* 0x0000000a18257210 */ /* 0x000fc80007f1e0ff */
[----:B------:R-:W-:-:S04]  /*1370*/  LEA.HI.X.SX32 R39, R24, R13, 0x1, P0 ;  /* 0x0000000d18277211 */ /* 0x000fc800000f0eff */
[----:B------:R-:W-:-:S04]  /*1380*/  LOP3.LUT R24, R39, UR18, RZ, 0xfc, !PT ;  /* 0x0000001227187c12 */ /* 0x000fc8000f8efcff */
[----:B------:R-:W-:-:S13]  /*1390*/  ISETP.NE.U32.AND P0, PT, R24, RZ, PT ;  /* 0x000000ff1800720c */ /* 0x000fda0003f05070 */
[----:B-----5:R-:W-:Y:S05]  /*13a0*/  @P0 BRA `(.L_x_3) ;  /* 0x0000000000480947 */ /* 0x020fea0003800000 */
[----:B------:R-:W0:Y:S01]  /*13b0*/  I2F.U32.RP R26, UR21 ;  /* 0x00000015001a7d06 */ /* 0x000e220008209000 */
[----:B------:R-:W-:-:S07]  /*13c0*/  ISETP.NE.U32.AND P1, PT, RZ, UR21, PT ;  /* 0x00000015ff007c0c */ /* 0x000fce000bf25070 */
[----:B0-----:R-:W0:Y:S02]  /*13d0*/  MUFU.RCP R26, R26 ;  /* 0x0000001a001a7308 */ /* 0x001e240000001000 */
[----:B0-----:R-:W-:-:S06]  /*13e0*/  VIADD R24, R26, 0xffffffe ;  /* 0x0ffffffe1a187836 */ /* 0x001fcc0000000000 */
[----:B------:R0:W1:Y:S02]  /*13f0*/  F2I.FTZ.U32.TRUNC.NTZ R25, R24 ;  /* 0x0000001800197305 */ /* 0x000064000021f000 */
[----:B0-----:R-:W-:Y:S01]  /*1400*/  HFMA2 R24, -RZ, RZ, 0, 0 ;  /* 0x00000000ff187431 */ /* 0x001fe200000001ff */
[----:B-1----:R-:W-:-:S05]  /*1410*/  IADD3 R27, PT, PT, RZ, -R25, RZ ;  /* 0x80000019ff1b7210 */ /* 0x002fca0007ffe0ff */
[----:B------:R-:W-:-:S04]  /*1420*/  IMAD R27, R27, UR21, RZ ;  /* 0x000000151b1b7c24 */ /* 0x000fc8000f8e02ff */
[----:B------:R-:W-:-:S06]  /*1430*/  IMAD.HI.U32 R25, R25, R27, R24 ;  /* 0x0000001b19197227 */ /* 0x000fcc00078e0018 */
[----:B------:R-:W-:-:S04]  /*1440*/  IMAD.HI.U32 R25, R25, R37, RZ ;  /* 0x0000002519197227 */ /* 0x000fc800078e00ff */
[----:B------:R-:W-:-:S04]  /*1450*/  IMAD.MOV R25, RZ, RZ, -R25 ;  /* 0x000000ffff197224 */ /* 0x000fc800078e0a19 */
[----:B------:R-:W-:-:S05]  /*1460*/  IMAD R33, R25, UR21, R37 ;  /* 0x0000001519217c24 */ /* 0x000fca000f8e0225 */
[----:B------:R-:W-:-:S13]  /*1470*/  ISETP.GE.U32.AND P0, PT, R33, UR21, PT ;  /* 0x0000001521007c0c */ /* 0x000fda000bf06070 */
[----:B------:R-:W-:-:S04]  /*1480*/  @P0 IADD3 R33, PT, PT, R33, -UR21, RZ ;  /* 0x8000001521210c10 */ /* 0x000fc8000fffe0ff */
[----:B------:R-:W-:-:S13]  /*1490*/  ISETP.GE.U32.AND P0, PT, R33, UR21, PT ;  /* 0x0000001521007c0c */ /* 0x000fda000bf06070 */
[----:B------:R-:W-:Y:S02]  /*14a0*/  @P0 IADD3 R33, PT, PT, R33, -UR21, RZ ;  /* 0x8000001521210c10 */ /* 0x000fe4000fffe0ff */
[----:B------:R-:W-:Y:S01]  /*14b0*/  @!P1 LOP3.LUT R33, RZ, UR21, RZ, 0x33, !PT ;  /* 0x00000015ff219c12 */ /* 0x000fe2000f8e33ff */
[----:B------:R-:W-:Y:S06]  /*14c0*/  BRA `(.L_x_4) ;  /* 0x0000000000187947 */ /* 0x000fec0003800000 */
.L_x_3:
[----:B------:R-:W0:Y:S01]  /*14d0*/  LDCU UR4, c[0x3][URZ] ;  /* 0x00c00000ff0477ac */ /* 0x000e220008000800 */
[----:B------:R-:W-:Y:S01]  /*14e0*/  IMAD.U32 R38, RZ, RZ, UR18 ;  /* 0x00000012ff267e24 */ /* 0x000fe2000f8e00ff */
[----:B------:R-:W-:Y:S02]  /*14f0*/  MOV R35, 0x1520 ;  /* 0x0000152000237802 */ /* 0x000fe40000000f00 */
[----:B0-----:R-:W-:-:S07]  /*1500*/  MOV R36, UR4 ;  /* 0x0000000400247c02 */ /* 0x001fce0008000f00 */
[----:B------:R-:W-:Y:S05]  /*1510*/  CALL.REL.NOINC `($__internal_1_$__cuda_sm20_rem_u64) ;  /* 0x0000001400dc7944 */ /* 0x000fea0003c00000 */
[----:B------:R-:W-:-:S07]  /*1520*/  MOV R33, R26 ;  /* 0x0000001a00217202 */ /* 0x000fce0000000f00 */
.L_x_4:
[----:B------:R-:W-:Y:S05]  /*1530*/  BSYNC.RECONVERGENT B0 ;  /* 0x0000000000007941 */ /* 0x000fea0003800200 */
.L_x_2:
[----:B------:R-:W-:Y:S01]  /*1540*/  LOP3.LUT R24, R17, 0xffff, RZ, 0xc0, !PT ;  /* 0x0000ffff11187812 */ /* 0x000fe200078ec0ff */
[----:B------:R-:W-:Y:S03]  /*1550*/  BSSY.RECONVERGENT B0, `(.L_x_5) ;  /* 0x000001f000007945 */ /* 0x000fe60003800200 */
[----:B------:R-:W-:-:S04]  /*1560*/  PRMT R24, R24, 0x8880, RZ ;  /* 0x0000888018187816 */ /* 0x000fc800000000ff */
[----:B------:R-:W-:-:S04]  /*1570*/  IADD3 R37, P0, PT, R24, R11, RZ ;  /* 0x0000000b18257210 */ /* 0x000fc80007f1e0ff */
[----:B------:R-:W-:-:S04]  /*1580*/  LEA.HI.X.SX32 R39, R24, R14, 0x1, P0 ;  /* 0x0000000e18277211 */ /* 0x000fc800000f0eff */
[----:B------:R-:W-:-:S04]  /*1590*/  LOP3.LUT R24, R39, UR7, RZ, 0xfc, !PT ;  /* 0x0000000727187c12 */ /* 0x000fc8000f8efcff */
[----:B------:R-:W-:-:S13]  /*15a0*/  ISETP.NE.U32.AND P0, PT, R24, RZ, PT ;  /* 0x000000ff1800720c */ /* 0x000fda0003f05070 */
[----:B------:R-:W-:Y:S05]  /*15b0*/  @P0 BRA `(.L_x_6) ;  /* 0x0000000000480947 */ /* 0x000fea0003800000 */
        /* <DEDUP_REMOVED lines=9> */
[----:B------:R-:W-:-:S05]  /*1650*/  IMAD.HI.U32 R25, R25, R37, RZ ;  /* 0x0000002519197227 */ /* 0x000fca00078e00ff */
[----:B------:R-:W-:-:S05]  /*1660*/  IADD3 R25, PT, PT, -R25, RZ, RZ ;  /* 0x000000ff19197210 */ /* 0x000fca0007ffe1ff */
[----:B------:R-:W-:-:S05]  /*1670*/  IMAD R34, R25, UR19, R37 ;  /* 0x0000001319227c24 */ /* 0x000fca000f8e0225 */
[----:B------:R-:W-:-:S13]  /*1680*/  ISETP.GE.U32.AND P0, PT, R34, UR19, PT ;  /* 0x0000001322007c0c */ /* 0x000fda000bf06070 */
[----:B------:R-:W-:-:S05]  /*1690*/  @P0 VIADD R34, R34, -UR19 ;  /* 0x8000001322220c36 */ /* 0x000fca0008000000 */
[----:B------:R-:W-:-:S13]  /*16a0*/  ISETP.GE.U32.AND P0, PT, R34, UR19, PT ;  /* 0x0000001322007c0c */ /* 0x000fda000bf06070 */
[----:B------:R-:W-:Y:S02]  /*16b0*/  @P0 IADD3 R34, PT, PT, R34, -UR19, RZ ;  /* 0x8000001322220c10 */ /* 0x000fe4000fffe0ff */
[----:B------:R-:W-:Y:S01]  /*16c0*/  @!P1 LOP3.LUT R34, RZ, UR19, RZ, 0x33, !PT ;  /* 0x00000013ff229c12 */ /* 0x000fe2000f8e33ff */
[----:B------:R-:W-:Y:S06]  /*16d0*/  BRA `(.L_x_7) ;  /* 0x0000000000187947 */ /* 0x000fec0003800000 */
.L_x_6:
[----:B------:R-:W0:Y:S01]  /*16e0*/  LDCU UR4, c[0x3][0x4] ;  /* 0x00c00080ff0477ac */ /* 0x000e220008000800 */
[----:B------:R-:W-:Y:S02]  /*16f0*/  MOV R38, UR7 ;  /* 0x0000000700267c02 */ /* 0x000fe40008000f00 */
[----:B------:R-:W-:Y:S02]  /*1700*/  MOV R35, 0x1730 ;  /* 0x0000173000237802 */ /* 0x000fe40000000f00 */
[----:B0-----:R-:W-:-:S07]  /*1710*/  MOV R36, UR4 ;  /* 0x0000000400247c02 */ /* 0x001fce0008000f00 */
[----:B------:R-:W-:Y:S05]  /*1720*/  CALL.REL.NOINC `($__internal_1_$__cuda_sm20_rem_u64) ;  /* 0x0000001400587944 */ /* 0x000fea0003c00000 */
[----:B------:R-:W-:-:S07]  /*1730*/  IMAD.MOV.U32 R34, RZ, RZ, R26 ;  /* 0x000000ffff227224 */ /* 0x000fce00078e001a */
.L_x_7:
[----:B------:R-:W-:Y:S05]  /*1740*/  BSYNC.RECONVERGENT B0 ;  /* 0x0000000000007941 */ /* 0x000fea0003800200 */
.L_x_5:
[----:B------:R-:W-:Y:S01]  /*1750*/  LOP3.LUT R24, R28, 0xffff, RZ, 0xc0, !PT ;  /* 0x0000ffff1c187812 */ /* 0x000fe200078ec0ff */
[----:B------:R-:W-:Y:S03]  /*1760*/  BSSY.RECONVERGENT B0, `(.L_x_8) ;  /* 0x000001f000007945 */ /* 0x000fe60003800200 */
[----:B------:R-:W-:-:S04]  /*1770*/  PRMT R24, R24, 0x8880, RZ ;  /* 0x0000888018187816 */ /* 0x000fc800000000ff */
[----:B------:R-:W-:-:S04]  /*1780*/  IADD3 R37, P0, PT, R24, R8, RZ ;  /* 0x0000000818257210 */ /* 0x000fc80007f1e0ff */
[----:B------:R-:W-:-:S04]  /*1790*/  LEA.HI.X.SX32 R39, R24, R15, 0x1, P0 ;  /* 0x0000000f18277211 */ /* 0x000fc800000f0eff */
[----:B------:R-:W-:-:S04]  /*17a0*/  LOP3.LUT R24, R39, R9, RZ, 0xfc, !PT ;  /* 0x0000000927187212 */ /* 0x000fc800078efcff */
[----:B------:R-:W-:-:S13]  /*17b0*/  ISETP.NE.U32.AND P0, PT, R24, RZ, PT ;  /* 0x000000ff1800720c */ /* 0x000fda0003f05070 */
[----:B------:R-:W-:Y:S05]  /*17c0*/  @P0 BRA `(.L_x_9) ;  /* 0x00000000004c0947 */ /* 0x000fea0003800000 */
[----:B------:R-:W0:Y:S01]  /*17d0*/  I2F.U32.RP R26, UR20 ;  /* 0x00000014001a7d06 */ /* 0x000e220008209000 */
[----:B------:R-:W-:-:S07]  /*17e0*/  ISETP.NE.U32.AND P1, PT, RZ, UR20, PT ;  /* 0x00000014ff007c0c */ /* 0x000fce000bf25070 */
[----:B0-----:R-:W0:Y:S02]  /*17f0*/  MUFU.RCP R26, R26 ;  /* 0x0000001a001a7308 */ /* 0x001e240000001000 */
[----:B0-----:R-:W-:-:S06]  /*1800*/  IADD3 R24, PT, PT, R26, 0xffffffe, RZ ;  /* 0x0ffffffe1a187810 */ /* 0x001fcc0007ffe0ff */
        /* <DEDUP_REMOVED lines=12> */
[----:B------:R-:W-:-:S04]  /*18d0*/  @!P1 LOP3.LUT R25, RZ, UR20, RZ, 0x33, !PT ;  /* 0x00000014ff199c12 */ /* 0x000fc8000f8e33ff */
[----:B------:R-:W-:Y:S01]  /*18e0*/  MOV R26, R25 ;  /* 0x00000019001a7202 */ /* 0x000fe20000000f00 */
[----:B------:R-:W-:Y:S06]  /*18f0*/  BRA `(.L_x_10) ;  /* 0x0000000000147947 */ /* 0x000fec0003800000 */
.L_x_9:
[----:B------:R-:W0:Y:S01]  /*1900*/  LDCU UR4, c[0x3][0x8] ;  /* 0x00c00100ff0477ac */ /* 0x000e220008000800 */
[----:B------:R-:W-:Y:S01]  /*1910*/  IMAD.MOV.U32 R38, RZ, RZ, R9 ;  /* 0x000000ffff267224 */ /* 0x000fe200078e0009 */
[----:B------:R-:W-:Y:S02]  /*1920*/  MOV R35, 0x1950 ;  /* 0x0000195000237802 */ /* 0x000fe40000000f00 */
[----:B0-----:R-:W-:-:S07]  /*1930*/  MOV R36, UR4 ;  /* 0x0000000400247c02 */ /* 0x001fce0008000f00 */
[----:B------:R-:W-:Y:S05]  /*1940*/  CALL.REL.NOINC `($__internal_1_$__cuda_sm20_rem_u64) ;  /* 0x0000001000d07944 */ /* 0x000fea0003c00000 */
.L_x_10:
[----:B------:R-:W-:Y:S05]  /*1950*/  BSYNC.RECONVERGENT B0 ;  /* 0x0000000000007941 */ /* 0x000fea0003800200 */
.L_x_8:
[----:B------:R-:W0:Y:S02]  /*1960*/  LDC.64 R24, c[0x3][RZ] ;  /* 0x00c00000ff187b82 */ /* 0x000e240000000a00 */
[----:B0-----:R-:W-:-:S04]  /*1970*/  IMAD R25, R26, R25, R34 ;  /* 0x000000191a197224 */ /* 0x001fc800078e0222 */
[----:B------:R-:W-:-:S05]  /*1980*/  IMAD R33, R25, R24, R33 ;  /* 0x0000001819217224 */ /* 0x000fca00078e0221 */
[----:B------:R-:W-:Y:S02]  /*1990*/  SHF.R.S32.HI R25, RZ, 0x1f, R33 ;  /* 0x0000001fff197819 */ /* 0x000fe40000011421 */
[----:B------:R-:W-:-:S04]  /*19a0*/  IADD3 R26, P0, PT, R33, UR16, RZ ;  /* 0x00000010211a7c10 */ /* 0x000fc8000ff1e0ff */
[----:B------:R-:W-:-:S05]  /*19b0*/  IADD3.X R27, PT, PT, R25, UR17, RZ, P0, !PT ;  /* 0x00000011191b7c10 */ /* 0x000fca00087fe4ff */
[----:B------:R0:W2:Y:S01]  /*19c0*/  LDG.E.U8 R38, desc[UR10][R26.64] ;  /* 0x0000000a1a267981 */ /* 0x0000a2000c1e1100 */
[----:B------:R-:W1:Y:S01]  /*19d0*/  I2F.S8 R17, R17 ;  /* 0x0000001100117306 */ /* 0x000e620000001400 */
[----:B------:R-:W3:Y:S01]  /*19e0*/  LDC R39, c[0x3][R12+-0x4] ;  /* 0x00ffff000c277b82 */ /* 0x000ee20000000800 */
[----:B------:R-:W-:Y:S01]  /*19f0*/  FMUL R40, R4, R4 ;  /* 0x0000000404287220 */ /* 0x000fe20000400000 */
[----:B------:R-:W-:-:S03]  /*1a00*/  MOV R35, 0x40080000 ;  /* 0x4008000000237802 */ /* 0x000fc60000000f00 */
[----:B------:R-:W-:Y:S02]  /*1a10*/  FFMA R40, R3, R3, R40 ;  /* 0x0000000303287223 */ /* 0x000fe40000000028 */
[----:B------:R-:W4:Y:S02]  /*1a20*/  I2F.S8 R16, R16 ;  /* 0x0000001000107306 */ /* 0x000f240000001400 */
[----:B------:R-:W-:Y:S01]  /*1a30*/  FFMA R40, R5, R5, R40 ;  /* 0x0000000505287223 */ /* 0x000fe20000000028 */
[----:B-1----:R-:W-:-:S05]  /*1a40*/  FMUL R34, R4, R17 ;  /* 0x0000001104227220 */ /* 0x002fca0000400000 */
[----:B------:R-:W1:Y:S01]  /*1a50*/  I2F.S8 R28, R28 ;  /* 0x0000001c001c7306 */ /* 0x000e620000001400 */
[----:B----4-:R-:W-:-:S07]  /*1a60*/  FFMA R34, R3, R16, R34 ;  /* 0x0000001003227223 */ /* 0x010fce0000000022 */
[----:B------:R-:W-:Y:S01]  /*1a70*/  F2F.F64.F32 R16, R40 ;  /* 0x0000002800107310 */ /* 0x000fe20000201800 */
[----:B---3--:R-:W-:Y:S01]  /*1a80*/  FMUL R39, R6, R39 ;  /* 0x0000002706277220 */ /* 0x008fe20000400000 */
[----:B-1----:R-:W-:Y:S01]  /*1a90*/  FFMA R36, R5, R28, R34 ;  /* 0x0000001c05247223 */ /* 0x002fe20000000022 */
[----:B------:R-:W-:-:S05]  /*1aa0*/  HFMA2 R34, -RZ, RZ, 0, 0 ;  /* 0x00000000ff227431 */ /* 0x000fca00000001ff */
[----:B------:R-:W1:Y:S02]  /*1ab0*/  F2F.F64.F32 R36, R36 ;  /* 0x0000002400247310 */ /* 0x000e640000201800 */
[C---:B-1----:R-:W-:Y:S02]  /*1ac0*/  DFMA R34, R36.reuse, R34, 1 ;  /* 0x3ff000002422742b */ /* 0x042fe40000000022 */
[----:B0-----:R-:W-:-:S08]  /*1ad0*/  DMUL R26, R36, 4.5 ;  /* 0x40120000241a7828 */ /* 0x001fd00000000000 */
[----:B------:R-:W-:Y:S01]  /*1ae0*/  DFMA R26, R36, R26, R34 ;  /* 0x0000001a241a722b */ /* 0x000fe20000000022 */
[----:B------:R0:W1:Y:S01]  /*1af0*/  F2F.F64.F32 R34, R39 ;  /* 0x0000002700227310 */ /* 0x0000620000201800 */
[----:B------:R-:W-:-:S06]  /*1b00*/  IMAD.MOV.U32 R37, RZ, RZ, R29 ;  /* 0x000000ffff257224 */ /* 0x000fcc00078e001d */
[----:B------:R-:W-:Y:S01]  /*1b10*/  DFMA R16, R16, -1.5, R26 ;  /* 0xbff800001010782b */ /* 0x000fe2000000001a */
[----:B0-----:R-:W-:-:S07]  /*1b20*/  MOV R39, R30 ;  /* 0x0000001e00277202 */ /* 0x001fce0000000f00 */
[----:B-1----:R-:W-:-:S06]  /*1b30*/  DMUL R16, R34, R16 ;  /* 0x0000001022107228 */ /* 0x002fcc0000000000 */
[----:B------:R-:W0:Y:S08]  /*1b40*/  F2F.F32.F64 R27, R16 ;  /* 0x00000010001b7310 */ /* 0x000e300000301000 */
[----:B------:R-:W-:Y:S01]  /*1b50*/  F2F.F64.F32 R16, R0 ;  /* 0x0000000000107310 */ /* 0x000fe20000201800 */
[----:B0-----:R-:W-:-:S07]  /*1b60*/  FADD R27, R27, -R0 ;  /* 0x800000001b1b7221 */ /* 0x001fce0000000000 */
[----:B------:R-:W0:Y:S02]  /*1b70*/  F2F.F64.F32 R26, R27 ;  /* 0x0000001b001a7310 */ /* 0x000e240000201800 */
[----:B0-----:R-:W-:Y:S01]  /*1b80*/  DFMA R16, R26, R18, R16 ;  /* 0x000000121a10722b */ /* 0x001fe20000000010 */
[----:B------:R-:W-:Y:S01]  /*1b90*/  MOV R26, R33 ;  /* 0x00000021001a7202 */ /* 0x000fe20000000f00 */
[----:B------:R-:W-:-:S04]  /*1ba0*/  IMAD.MOV.U32 R27, RZ, RZ, R25 ;  /* 0x000000ffff1b7224 */ /* 0x000fc800078e0019 */
[----:B------:R0:W1:Y:S01]  /*1bb0*/  F2F.F32.F64 R25, R16 ;  /* 0x0000001000197310 */ /* 0x0000620000301000 */
[----:B--2---:R-:W-:-:S13]  /*1bc0*/  ISETP.NE.AND P0, PT, R38, RZ, PT ;  /* 0x000000ff2600720c */ /* 0x004fda0003f05270 */
[----:B------:R-:W2:Y:S01]  /*1bd0*/  @P0 LDC.S8 R28, c[0x3][R31+0x95] ;  /* 0x00c025401f1c0b82 */ /* 0x000ea20000000200 */
[----:B------:R-:W-:Y:S02]  /*1be0*/  @P0 MOV R37, R22 ;  /* 0x0000001600250202 */ /* 0x000fe40000000f00 */
[----:B------:R-:W-:-:S05]  /*1bf0*/  @P0 MOV R39, R2 ;  /* 0x0000000200270202 */ /* 0x000fca0000000f00 */
[----:B------:R-:W2:Y:S02]  /*1c00*/  @P0 LDC R35, c[0x3][0xc] ;  /* 0x00c00300ff230b82 */ /* 0x000ea40000000800 */
[----:B--2---:R-:W-:-:S05]  /*1c10*/  @P0 IMAD R28, R28, R35, RZ ;  /* 0x000000231c1c0224 */ /* 0x004fca00078e02ff */
[----:B------:R-:W-:Y:S02]  /*1c20*/  @P0 SHF.R.S32.HI R35, RZ, 0x1f, R28 ;  /* 0x0000001fff230819 */ /* 0x000fe4000001141c */
[----:B------:R-:W-:Y:S02]  /*1c30*/  @P0 MOV R26, R28 ;  /* 0x0000001c001a0202 */ /* 0x000fe40000000f00 */
[----:B------:R-:W-:Y:S02]  /*1c40*/  @P0 MOV R27, R35 ;  /* 0x00000023001b0202 */ /* 0x000fe40000000f00 */
[----:B------:R-:W-:Y:S02]  /*1c50*/  ISETP.NE.U32.AND P0, PT, R31, 0x12, PT ;  /* 0x000000121f00780c */ /* 0x000fe40003f05070 */
[----:B------:R-:W-:Y:S02]  /*1c60*/  IADD3 R0, P1, PT, R26, R37, RZ ;  /* 0x000000251a007210 */ /* 0x000fe40007f3e0ff */
[----:B------:R-:W-:-:S03]  /*1c70*/  ISETP.NE.AND.EX P0, PT, R32, RZ, PT, P0 ;  /* 0x000000ff2000720c */ /* 0x000fc60003f05300 */
[----:B------:R-:W-:Y:S01]  /*1c80*/  IMAD.X R27, R27, 0x1, R39, P1 ;  /* 0x000000011b1b7824 */ /* 0x000fe200008e0627 */
[----:B0-----:R-:W-:-:S04]  /*1c90*/  LEA R16, P1, R0, UR12, 0x2 ;  /* 0x0000000c00107c11 */ /* 0x001fc8000f8210ff */
[----:B------:R-:W-:-:S05]  /*1ca0*/  LEA.HI.X R17, R0, UR13, R27, 0x2, P1 ;  /* 0x0000000d00117c11 */ /* 0x000fca00088f141b */
[----:B-1----:R0:W-:Y:S01]  /*1cb0*/  STG.E desc[UR10][R16.64], R25 ;  /* 0x0000001910007986 */ /* 0x0021e2000c10190a */
[----:B------:R-:W-:Y:S05]  /*1cc0*/  @!P0 EXIT ;  /* 0x000000000000894d */ /* 0x000fea0003800000 */
[----:B------:R-:W0:Y:S01]  /*1cd0*/  LDC.U8 R0, c[0x3][R31+0x5d] ;  /* 0x00c017401f007b82 */ /* 0x000e220000000000 */
[----:B------:R-:W-:Y:S01]  /*1ce0*/  BSSY.RECONVERGENT B0, `(.L_x_11) ;  /* 0x000001f000007945 */ /* 0x000fe20003800200 */
[----:B0-----:R-:W-:-:S04]  /*1cf0*/  PRMT R16, R0, 0x8880, RZ ;  /* 0x0000888000107816 */ /* 0x001fc800000000ff */
[----:B------:R-:W-:-:S04]  /*1d00*/  IADD3 R37, P0, PT, R16, R10, RZ ;  /* 0x0000000a10257210 */ /* 0x000fc80007f1e0ff */
[----:B------:R-:W-:-:S04]  /*1d10*/  LEA.HI.X.SX32 R39, R16, R13, 0x1, P0 ;  /* 0x0000000d10277211 */ /* 0x000fc800000f0eff */
[----:B------:R-:W-:-:S04]  /*1d20*/  LOP3.LUT R16, R39, UR18, RZ, 0xfc, !PT ;  /* 0x0000001227107c12 */ /* 0x000fc8000f8efcff */
[----:B------:R-:W-:-:S13]  /*1d30*/  ISETP.NE.U32.AND P0, PT, R16, RZ, PT ;  /* 0x000000ff1000720c */ /* 0x000fda0003f05070 */
[----:B------:R-:W-:Y:S05]  /*1d40*/  @P0 BRA `(.L_x_12) ;  /* 0x0000000000480947 */ /* 0x000fea0003800000 */
[----:B------:R-:W0:Y:S01]  /*1d50*/  I2F.U32.RP R25, R24 ;  /* 0x0000001800197306 */ /* 0x000e220000209000 */
[----:B------:R-:W-:Y:S01]  /*1d60*/  HFMA2 R16, -RZ, RZ, 0, 0 ;  /* 0x00000000ff107431 */ /* 0x000fe200000001ff */
[----:B------:R-:W-:-:S06]  /*1d70*/  ISETP.NE.U32.AND P1, PT, R24, RZ, PT ;  /* 0x000000ff1800720c */ /* 0x000fcc0003f25070 */
[----:B0-----:R-:W0:Y:S02]  /*1d80*/  MUFU.RCP R25, R25 ;  /* 0x0000001900197308 */ /* 0x001e240000001000 */
[----:B0-----:R-:W-:-:S06]  /*1d90*/  IADD3 R26, PT, PT, R25, 0xffffffe, RZ ;  /* 0x0ffffffe191a7810 */ /* 0x001fcc0007ffe0ff */
[----:B------:R-:W0:Y:S02]  /*1da0*/  F2I.FTZ.U32.TRUNC.NTZ R17, R26 ;  /* 0x0000001a00117305 */ /* 0x000e24000021f000 */
[----:B0-----:R-:W-:-:S05]  /*1db0*/  IADD3 R27, PT, PT, RZ, -R17, RZ ;  /* 0x80000011ff1b7210 */ /* 0x001fca0007ffe0ff */
[----:B------:R-:W-:-:S04]  /*1dc0*/  IMAD R27, R27, R24, RZ ;  /* 0x000000181b1b7224 */ /* 0x000fc800078e02ff */
[----:B------:R-:W-:-:S06]  /*1dd0*/  IMAD.HI.U32 R16, R17, R27, R16 ;  /* 0x0000001b11107227 */ /* 0x000fcc00078e0010 */
[----:B------:R-:W-:-:S04]  /*1de0*/  IMAD.HI.U32 R16, R16, R37, RZ ;  /* 0x0000002510107227 */ /* 0x000fc800078e00ff */
[----:B------:R-:W-:-:S04]  /*1df0*/  IMAD.MOV R17, RZ, RZ, -R16 ;  /* 0x000000ffff117224 */ /* 0x000fc800078e0a10 */
[----:B------:R-:W-:-:S05]  /*1e00*/  IMAD R16, R24, R17, R37 ;  /* 0x0000001118107224 */ /* 0x000fca00078e0225 */
[----:B------:R-:W-:-:S13]  /*1e10*/  ISETP.GE.U32.AND P0, PT, R16, R24, PT ;  /* 0x000000181000720c */ /* 0x000fda0003f06070 */
[----:B------:R-:W-:-:S04]  /*1e20*/  @P0 IADD3 R16, PT, PT, R16, -R24, RZ ;  /* 0x8000001810100210 */ /* 0x000fc80007ffe0ff */
[----:B------:R-:W-:-:S13]  /*1e30*/  ISETP.GE.U32.AND P0, PT, R16, R24, PT ;  /* 0x000000181000720c */ /* 0x000fda0003f06070 */
[-C--:B------:R-:W-:Y:S02]  /*1e40*/  @P0 IADD3 R16, PT, PT, R16, -R24.reuse, RZ ;  /* 0x8000001810100210 */ /* 0x080fe40007ffe0ff */
[----:B------:R-:W-:Y:S01]  /*1e50*/  @!P1 LOP3.LUT R16, RZ, R24, RZ, 0x33, !PT ;  /* 0x00000018ff109212 */ /* 0x000fe200078e33ff */
[----:B------:R-:W-:Y:S06]  /*1e60*/  BRA `(.L_x_13) ;  /* 0x0000000000187947 */ /* 0x000fec0003800000 */
.L_x_12:
[----:B------:R-:W0:Y:S01]  /*1e70*/  LDCU UR4, c[0x3][URZ] ;  /* 0x00c00000ff0477ac */ /* 0x000e220008000800 */
[----:B------:R-:W-:Y:S02]  /*1e80*/  MOV R38, UR18 ;  /* 0x0000001200267c02 */ /* 0x000fe40008000f00 */
[----:B------:R-:W-:Y:S01]  /*1e90*/  MOV R35, 0x1ec0 ;  /* 0x00001ec000237802 */ /* 0x000fe20000000f00 */
[----:B0-----:R-:W-:-:S07]  /*1ea0*/  IMAD.U32 R36, RZ, RZ, UR4 ;  /* 0x00000004ff247e24 */ /* 0x001fce000f8e00ff */
[----:B------:R-:W-:Y:S05]  /*1eb0*/  CALL.REL.NOINC `($__internal_1_$__cuda_sm20_rem_u64) ;  /* 0x0000000c00747944 */ /* 0x000fea0003c00000 */
[----:B------:R-:W-:-:S07]  /*1ec0*/  MOV R16, R26 ;  /* 0x0000001a00107202 */ /* 0x000fce0000000f00 */
.L_x_13:
[----:B------:R-:W-:Y:S05]  /*1ed0*/  BSYNC.RECONVERGENT B0 ;  /* 0x0000000000007941 */ /* 0x000fea0003800200 */
.L_x_11:
        /* <DEDUP_REMOVED lines=8> */
[----:B------:R-:W0:Y:S01]  /*1f60*/  I2F.U32.RP R26, UR19 ;  /* 0x00000013001a7d06 */ /* 0x000e220008209000 */
[----:B------:R-:W-:Y:S01]  /*1f70*/  IMAD.MOV.U32 R24, RZ, RZ, RZ ;  /* 0x000000ffff187224 */ /* 0x000fe200078e00ff */
[----:B------:R-:W-:-:S06]  /*1f80*/  ISETP.NE.U32.AND P1, PT, RZ, UR19, PT ;  /* 0x00000013ff007c0c */ /* 0x000fcc000bf25070 */
[----:B0-----:R-:W0:Y:S02]  /*1f90*/  MUFU.RCP R26, R26 ;  /* 0x0000001a001a7308 */ /* 0x001e240000001000 */
[----:B0-----:R-:W-:-:S06]  /*1fa0*/  IADD3 R25, PT, PT, R26, 0xffffffe, RZ ;  /* 0x0ffffffe1a197810 */ /* 0x001fcc0007ffe0ff */
[----:B------:R-:W0:Y:S02]  /*1fb0*/  F2I.FTZ.U32.TRUNC.NTZ R25, R25 ;  /* 0x0000001900197305 */ /* 0x000e24000021f000 */
[----:B0-----:R-:W-:-:S05]  /*1fc0*/  IADD3 R27, PT, PT, RZ, -R25, RZ ;  /* 0x80000019ff1b7210 */ /* 0x001fca0007ffe0ff */
[----:B------:R-:W-:-:S04]  /*1fd0*/  IMAD R27, R27, UR19, RZ ;  /* 0x000000131b1b7c24 */ /* 0x000fc8000f8e02ff */
[----:B------:R-:W-:-:S06]  /*1fe0*/  IMAD.HI.U32 R24, R25, R27, R24 ;  /* 0x0000001b19187227 */ /* 0x000fcc00078e0018 */
[----:B------:R-:W-:-:S05]  /*1ff0*/  IMAD.HI.U32 R24, R24, R37, RZ ;  /* 0x0000002518187227 */ /* 0x000fca00078e00ff */
[----:B------:R-:W-:-:S05]  /*2000*/  IADD3 R24, PT, PT, -R24, RZ, RZ ;  /* 0x000000ff18187210 */ /* 0x000fca0007ffe1ff */
[----:B------:R-:W-:-:S05]  /*2010*/  IMAD R28, R24, UR19, R37 ;  /* 0x00000013181c7c24 */ /* 0x000fca000f8e0225 */
[----:B------:R-:W-:-:S13]  /*2020*/  ISETP.GE.U32.AND P0, PT, R28, UR19, PT ;  /* 0x000000131c007c0c */ /* 0x000fda000bf06070 */
[----:B------:R-:W-:-:S04]  /*2030*/  @P0 IADD3 R28, PT, PT, R28, -UR19, RZ ;  /* 0x800000131c1c0c10 */ /* 0x000fc8000fffe0ff */
[----:B------:R-:W-:-:S13]  /*2040*/  ISETP.GE.U32.AND P0, PT, R28, UR19, PT ;  /* 0x000000131c007c0c */ /* 0x000fda000bf06070 */
[----:B------:R-:W-:Y:S02]  /*2050*/  @P0 IADD3 R28, PT, PT, R28, -UR19, RZ ;  /* 0x800000131c1c0c10 */ /* 0x000fe4000fffe0ff */
[----:B------:R-:W-:Y:S01]  /*2060*/  @!P1 LOP3.LUT R28, RZ, UR19, RZ, 0x33, !PT ;  /* 0x00000013ff1c9c12 */ /* 0x000fe2000f8e33ff */
[----:B------:R-:W-:Y:S06]  /*2070*/  BRA `(.L_x_16) ;  /* 0x0000000000187947 */ /* 0x000fec0003800000 */
.L_x_15:
[----:B------:R-:W0:Y:S01]  /*2080*/  LDCU UR4, c[0x3][0x4] ;  /* 0x00c00080ff0477ac */ /* 0x000e220008000800 */
[----:B------:R-:W-:Y:S01]  /*2090*/  IMAD.U32 R38, RZ, RZ, UR7 ;  /* 0x00000007ff267e24 */ /* 0x000fe2000f8e00ff */
[----:B------:R-:W-:Y:S02]  /*20a0*/  MOV R35, 0x20d0 ;  /* 0x000020d000237802 */ /* 0x000fe40000000f00 */
[----:B0-----:R-:W-:-:S07]  /*20b0*/  MOV R36, UR4 ;  /* 0x0000000400247c02 */ /* 0x001fce0008000f00 */
[----:B------:R-:W-:Y:S05]  /*20c0*/  CALL.REL.NOINC `($__internal_1_$__cuda_sm20_rem_u64) ;  /* 0x0000000800f07944 */ /* 0x000fea0003c00000 */
[----:B------:R-:W-:-:S07]  /*20d0*/  MOV R28, R26 ;  /* 0x0000001a001c7202 */ /* 0x000fce0000000f00 */
.L_x_16:
[----:B------:R-:W-:Y:S05]  /*20e0*/  BSYNC.RECONVERGENT B0 ;  /* 0x0000000000007941 */ /* 0x000fea0003800200 */
.L_x_14:
[----:B------:R-:W0:Y:S01]  /*20f0*/  LDC.U8 R33, c[0x3][R31+0x83] ;  /* 0x00c020c01f217b82 */ /* 0x000e220000000000 */
[----:B------:R-:W-:Y:S01]  /*2100*/  BSSY.RECONVERGENT B0, `(.L_x_17) ;  /* 0x000001f000007945 */ /* 0x000fe20003800200 */
[----:B0-----:R-:W-:-:S04]  /*2110*/  PRMT R24, R33, 0x8880, RZ ;  /* 0x0000888021187816 */ /* 0x001fc800000000ff */
[----:B------:R-:W-:-:S04]  /*2120*/  IADD3 R37, P0, PT, R24, R8, RZ ;  /* 0x0000000818257210 */ /* 0x000fc80007f1e0ff */
[----:B------:R-:W-:-:S04]  /*2130*/  LEA.HI.X.SX32 R39, R24, R15, 0x1, P0 ;  /* 0x0000000f18277211 */ /* 0x000fc800000f0eff */
[----:B------:R-:W-:-:S04]  /*2140*/  LOP3.LUT R24, R39, R9, RZ, 0xfc, !PT ;  /* 0x0000000927187212 */ /* 0x000fc800078efcff */
[----:B------:R-:W-:-:S13]  /*2150*/  ISETP.NE.U32.AND P0, PT, R24, RZ, PT ;  /* 0x000000ff1800720c */ /* 0x000fda0003f05070 */
[----:B------:R-:W-:Y:S05]  /*2160*/  @P0 BRA `(.L_x_18) ;  /* 0x0000000000480947 */ /* 0x000fea0003800000 */
[----:B------:R-:W0:Y:S01]  /*2170*/  I2F.U32.RP R26, UR20 ;  /* 0x00000014001a7d06 */ /* 0x000e220008209000 */
[----:B------:R-:W-:Y:S01]  /*2180*/  HFMA2 R24, -RZ, RZ, 0, 0 ;  /* 0x00000000ff187431 */ /* 0x000fe200000001ff */
[----:B------:R-:W-:-:S06]  /*2190*/  ISETP.NE.U32.AND P1, PT, RZ, UR20, PT ;  /* 0x00000014ff007c0c */ /* 0x000fcc000bf25070 */
[----:B0-----:R-:W0:Y:S02]  /*21a0*/  MUFU.RCP R26, R26 ;  /* 0x0000001a001a7308 */ /* 0x001e240000001000 */
[----:B0-----:R-:W-:-:S06]  /*21b0*/  IADD3 R25, PT, PT, R26, 0xffffffe, RZ ;  /* 0x0ffffffe1a197810 */ /* 0x001fcc0007ffe0ff */
[----:B------:R-:W0:Y:S02]  /*21c0*/  F2I.FTZ.U32.TRUNC.NTZ R25, R25 ;  /* 0x0000001900197305 */ /* 0x000e24000021f000 */
[----:B0-----:R-:W-:-:S04]  /*21d0*/  IMAD.MOV R27, RZ, RZ, -R25 ;  /* 0x000000ffff1b7224 */ /* 0x001fc800078e0a19 */
        /* <DEDUP_REMOVED lines=8> */
[----:B------:R-:W-:Y:S01]  /*2260*/  @P0 VIADD R24, R24, -UR20 ;  /* 0x8000001418180c36 */ /* 0x000fe20008000000 */
[----:B------:R-:W-:Y:S01]  /*2270*/  @!P1 LOP3.LUT R24, RZ, UR20, RZ, 0x33, !PT ;  /* 0x00000014ff189c12 */ /* 0x000fe2000f8e33ff */
[----:B------:R-:W-:Y:S06]  /*2280*/  BRA `(.L_x_19) ;  /* 0x0000000000187947 */ /* 0x000fec0003800000 */
.L_x_18:
[----:B------:R-:W0:Y:S01]  /*2290*/  LDCU UR4, c[0x3][0x8] ;  /* 0x00c00100ff0477ac */ /* 0x000e220008000800 */
[----:B------:R-:W-:Y:S02]  /*22a0*/  MOV R38, R9 ;  /* 0x0000000900267202 */ /* 0x000fe40000000f00 */
[----:B------:R-:W-:Y:S02]  /*22b0*/  MOV R35, 0x22e0 ;  /* 0x000022e000237802 */ /* 0x000fe40000000f00 */
[----:B0-----:R-:W-:-:S07]  /*22c0*/  MOV R36, UR4 ;  /* 0x0000000400247c02 */ /* 0x001fce0008000f00 */
[----:B------:R-:W-:Y:S05]  /*22d0*/  CALL.REL.NOINC `($__internal_1_$__cuda_sm20_rem_u64) ;  /* 0x00000008006c7944 */ /* 0x000fea0003c00000 */
[----:B------:R-:W-:-:S07]  /*22e0*/  MOV R24, R26 ;  /* 0x0000001a00187202 */ /* 0x000fce0000000f00 */
.L_x_19:
[----:B------:R-:W-:Y:S05]  /*22f0*/  BSYNC.RECONVERGENT B0 ;  /* 0x0000000000007941 */ /* 0x000fea0003800200 */
.L_x_17:
[----:B------:R-:W-:Y:S02]  /*2300*/  IMAD R25, R24, UR15, R28 ;  /* 0x0000000f18197c24 */ /* 0x000fe4000f8e021c */
[----:B------:R-:W0:Y:S02]  /*2310*/  LDC R28, c[0x3][0xc] ;  /* 0x00c00300ff1c7b82 */ /* 0x000e240000000800 */
[----:B------:R-:W-:-:S05]  /*2320*/  IMAD R36, R25, UR14, R16 ;  /* 0x0000000e19247c24 */ /* 0x000fca000f8e0210 */
[----:B------:R-:W-:Y:S02]  /*2330*/  SHF.R.S32.HI R37, RZ, 0x1f, R36 ;  /* 0x0000001fff257819 */ /* 0x000fe40000011424 */
[----:B------:R-:W-:-:S04]  /*2340*/  IADD3 R38, P0, PT, R36, UR16, RZ ;  /* 0x0000001024267c10 */ /* 0x000fc8000ff1e0ff */
[----:B------:R-:W-:-:S05]  /*2350*/  IADD3.X R39, PT, PT, R37, UR17, RZ, P0, !PT ;  /* 0x0000001125277c10 */ /* 0x000fca00087fe4ff */
[----:B------:R-:W2:Y:S01]  /*2360*/  LDG.E.U8 R38, desc[UR10][R38.64] ;  /* 0x0000000a26267981 */ /* 0x000ea2000c1e1100 */
[----:B0-----:R-:W-:-:S04]  /*2370*/  LEA R24, P0, R28, R20, 0x2 ;  /* 0x000000141c187211 */ /* 0x001fc800078010ff */
[----:B------:R-:W-:-:S05]  /*2380*/  LEA.HI.X R25, R28, R21, R7, 0x2, P0 ;  /* 0x000000151c197211 */ /* 0x000fca00000f1407 */
[----:B------:R0:W3:Y:S01]  /*2390*/  LDG.E R39, desc[UR10][R24.64] ;  /* 0x0000000a18277981 */ /* 0x0000e2000c1e1900 */
[----:B------:R-:W1:Y:S01]  /*23a0*/  I2F.S8 R17, R17 ;  /* 0x0000001100117306 */ /* 0x000e620000001400 */
[----:B------:R-:W4:Y:S01]  /*23b0*/  LDC R41, c[0x3][R12] ;  /* 0x00c000000c297b82 */ /* 0x000f220000000800 */
[----:B------:R-:W-:Y:S02]  /*23c0*/  HFMA2 R27, -RZ, RZ, 2.015625, 0 ;  /* 0x40080000ff1b7431 */ /* 0x000fe400000001ff */
[----:B------:R-:W-:-:S04]  /*23d0*/  IMAD.MOV.U32 R26, RZ, RZ, 0x0 ;  /* 0x00000000ff1a7424 */ /* 0x000fc800078e00ff */
[----:B------:R-:W0:Y:S01]  /*23e0*/  I2F.S8 R0, R0 ;  /* 0x0000000000007306 */ /* 0x000e220000001400 */
[----:B-1----:R-:W-:-:S07]  /*23f0*/  FMUL R16, R4, R17 ;  /* 0x0000001104107220 */ /* 0x002fce0000400000 */
[----:B------:R-:W1:Y:S01]  /*2400*/  I2F.S8 R33, R33 ;  /* 0x0000002100217306 */ /* 0x000e620000001400 */
[----:B0-----:R-:W-:Y:S01]  /*2410*/  FFMA R16, R3, R0, R16 ;  /* 0x0000000003107223 */ /* 0x001fe20000000010 */
[----:B----4-:R-:W-:-:S03]  /*2420*/  FMUL R41, R6, R41 ;  /* 0x0000002906297220 */ /* 0x010fc60000400000 */
[----:B-1----:R-:W-:Y:S01]  /*2430*/  FFMA R34, R5, R33, R16 ;  /* 0x0000002105227223 */ /* 0x002fe20000000010 */
[----:B------:R-:W-:Y:S01]  /*2440*/  FMUL R16, R4, R4 ;  /* 0x0000000404107220 */ /* 0x000fe20000400000 */
[----:B------:R-:W-:-:S03]  /*2450*/  IADD3 R33, P1, PT, R29, R28, RZ ;  /* 0x0000001c1d217210 */ /* 0x000fc60007f3e0ff */
[----:B------:R-:W-:Y:S01]  /*2460*/  FFMA R16, R3, R3, R16 ;  /* 0x0000000303107223 */ /* 0x000fe20000000010 */
[----:B------:R-:W0:Y:S03]  /*2470*/  F2F.F64.F32 R34, R34 ;  /* 0x0000002200227310 */ /* 0x000e260000201800 */
[----:B------:R-:W-:-:S05]  /*2480*/  FFMA R40, R5, R5, R16 ;  /* 0x0000000505287223 */ /* 0x000fca0000000010 */
[----:B------:R-:W1:Y:S01]  /*2490*/  F2F.F64.F32 R16, R40 ;  /* 0x0000002800107310 */ /* 0x000e620000201800 */
[C---:B0-----:R-:W-:Y:S02]  /*24a0*/  DFMA R26, R34.reuse, R26, 1 ;  /* 0x3ff00000221a742b */ /* 0x041fe4000000001a */
[----:B------:R-:W-:-:S08]  /*24b0*/  DMUL R24, R34, 4.5 ;  /* 0x4012000022187828 */ /* 0x000fd00000000000 */
[----:B------:R-:W-:Y:S01]  /*24c0*/  DFMA R24, R34, R24, R26 ;  /* 0x000000182218722b */ /* 0x000fe2000000001a */
[----:B------:R-:W0:Y:S01]  /*24d0*/  F2F.F64.F32 R26, R41 ;  /* 0x00000029001a7310 */ /* 0x000e220000201800 */
[----:B------:R-:W-:Y:S02]  /*24e0*/  IADD3.X R35, PT, PT, R7, R30, RZ, P1, !PT ;  /* 0x0000001e07237210 */ /* 0x000fe40000ffe4ff */
[----:B------:R-:W-:-:S04]  /*24f0*/  LEA R20, P1, R28, R20, 0x3 ;  /* 0x000000141c147211 */ /* 0x000fc800078218ff */
[----:B-1----:R-:W-:Y:S01]  /*2500*/  DFMA R16, R16, -1.5, R24 ;  /* 0xbff800001010782b */ /* 0x002fe20000000018 */
[----:B------:R-:W-:-:S07]  /*2510*/  LEA.HI.X R21, R28, R21, R7, 0x3, P1 ;  /* 0x000000151c157211 */ /* 0x000fce00008f1c07 */
[----:B0-----:R-:W-:-:S06]  /*2520*/  DMUL R16, R26, R16 ;  /* 0x000000101a107228 */ /* 0x001fcc0000000000 */
[----:B------:R-:W3:Y:S01]  /*2530*/  F2F.F32.F64 R0, R16 ;  /* 0x0000001000007310 */ /* 0x000ee20000301000 */
[----:B--2---:R-:W-:-:S13]  /*2540*/  ISETP.NE.AND P0, PT, R38, RZ, PT ;  /* 0x000000ff2600720c */ /* 0x004fda0003f05270 */
[----:B------:R-:W0:Y:S01]  /*2550*/  @P0 LDC.S8 R27, c[0x3][R31+0x96] ;  /* 0x00c025801f1b0b82 */ /* 0x000e220000000200 */
[----:B------:R-:W-:Y:S01]  /*2560*/  @P0 MOV R33, R22 ;  /* 0x0000001600210202 */ /* 0x000fe20000000f00 */
[----:B---3--:R-:W-:Y:S01]  /*2570*/  FADD R0, R0, -R39 ;  /* 0x8000002700007221 */ /* 0x008fe20000000000 */
[----:B------:R-:W-:Y:S01]  /*2580*/  F2F.F64.F32 R16, R39 ;  /* 0x0000002700107310 */ /* 0x000fe20000201800 */
[----:B------:R-:W-:-:S07]  /*2590*/  @P0 MOV R35, R2 ;  /* 0x0000000200230202 */ /* 0x000fce0000000f00 */
[----:B------:R-:W1:Y:S01]  /*25a0*/  F2F.F64.F32 R24, R0 ;  /* 0x0000000000187310 */ /* 0x000e620000201800 */
[----:B0-----:R-:W-:Y:S01]  /*25b0*/  @P0 IMAD R27, R27, R28, RZ ;  /* 0x0000001c1b1b0224 */ /* 0x001fe200078e02ff */
[----:B-1----:R-:W-:-:S03]  /*25c0*/  DFMA R16, R24, R18, R16 ;  /* 0x000000121810722b */ /* 0x002fc60000000010 */
[--C-:B------:R-:W-:Y:S01]  /*25d0*/  @P0 IMAD.MOV.U32 R36, RZ, RZ, R27.reuse ;  /* 0x000000ffff240224 */ /* 0x100fe200078e001b */
[----:B------:R-:W-:-:S04]  /*25e0*/  @P0 SHF.R.S32.HI R26, RZ, 0x1f, R27 ;  /* 0x0000001fff1a0819 */ /* 0x000fc8000001141b */
[----:B------:R-:W-:Y:S02]  /*25f0*/  @P0 MOV R37, R26 ;  /* 0x0000001a00250202 */ /* 0x000fe40000000f00 */
[----:B------:R-:W-:Y:S02]  /*2600*/  IADD3 R24, P0, PT, R36, R33, RZ ;  /* 0x0000002124187210 */ /* 0x000fe40007f1e0ff */
[----:B------:R0:W1:Y:S02]  /*2610*/  F2F.F32.F64 R33, R16 ;  /* 0x0000001000217310 */ /* 0x0000640000301000 */
[----:B------:R-:W-:Y:S02]  /*2620*/  IADD3.X R37, PT, PT, R37, R35, RZ, P0, !PT ;  /* 0x0000002325257210 */ /* 0x000fe400007fe4ff */
[----:B0-----:R-:W-:-:S04]  /*2630*/  LEA R16, P0, R24, UR12, 0x2 ;  /* 0x0000000c18107c11 */ /* 0x001fc8000f8010ff */
[----:B------:R-:W-:-:S05]  /*2640*/  LEA.HI.X R17, R24, UR13, R37, 0x2, P0 ;  /* 0x0000000d18117c11 */ /* 0x000fca00080f1425 */
[----:B-1----:R0:W-:Y:S04]  /*2650*/  STG.E desc[UR10][R16.64], R33 ;  /* 0x0000002110007986 */ /* 0x0021e8000c10190a */
[----:B------:R1:W5:Y:S01]  /*2660*/  LDG.E R0, desc[UR10][R20.64] ;  /* 0x0000000a14007981 */ /* 0x000362000c1e1900 */
[----:B------:R-:W2:Y:S01]  /*2670*/  LDC.U8 R26, c[0x3][R31+0x84] ;  /* 0x00c021001f1a7b82 */ /* 0x000ea20000000000 */
[C---:B------:R-:W-:Y:S02]  /*2680*/  LEA R29, P1, R28.reuse, R29, 0x1 ;  /* 0x0000001d1c1d7211 */ /* 0x040fe400078208ff */
[----:B------:R-:W-:Y:S02]  /*2690*/  IADD3 R27, P0, PT, R31, 0x2, RZ ;  /* 0x000000021f1b7810 */ /* 0x000fe40007f1e0ff */
[----:B------:R-:W-:-:S02]  /*26a0*/  LEA.HI.X R30, R28, R30, R7, 0x1, P1 ;  /* 0x0000001e1c1e7211 */ /* 0x000fc400008f0c07 */
[----:B------:R-:W-:Y:S01]  /*26b0*/  IADD3 R12, PT, PT, R12, 0x8, RZ ;  /* 0x000000080c0c7810 */ /* 0x000fe20007ffe0ff */
[----:B------:R3:W0:Y:S01]  /*26c0*/  LDC.U8 R24, c[0x3][R31+0x5e] ;  /* 0x00c017801f187b82 */ /* 0x0006220000000000 */
[----:B------:R-:W-:-:S07]  /*26d0*/  IMAD.X R32, RZ, RZ, R32, P0 ;  /* 0x000000ffff207224 */ /* 0x000fce00000e0620 */
[----:B------:R3:W4:Y:S01]  /*26e0*/  LDC.U8 R25, c[0x3][R31+0x71] ;  /* 0x00c01c401f197b82 */ /* 0x0007220000000000 */
[----:B--2---:R-:W-:Y:S02]  /*26f0*/  PRMT R28, R26, 0x7610, R28 ;  /* 0x000076101a1c7816 */ /* 0x004fe4000000001c */
[----:B---3--:R-:W-:Y:S02]  /*2700*/  MOV R31, R27 ;  /* 0x0000001b001f7202 */ /* 0x008fe40000000f00 */
[----:B0-----:R-:W-:Y:S02]  /*2710*/  PRMT R16, R24, 0x7610, R16 ;  /* 0x0000761018107816 */ /* 0x001fe40000000010 */
[----:B----4-:R-:W-:Y:S01]  /*2720*/  PRMT R17, R25, 0x7610, R17 ;  /* 0x0000761019117816 */ /* 0x010fe20000000011 */
[----:B-1----:R-:W-:Y:S06]  /*2730*/  BRA `(.L_x_20) ;  /* 0xffffffe800fc7947 */ /* 0x002fec000383ffff */
.L_x_0:
[----:B------:R-:W0:Y:S01]  /*2740*/  LDCU.64 UR4, c[0x0][0x390] ;  /* 0x00007200ff0477ac */ /* 0x000e220008000a00 */
[----:B------:R-:W1:Y:S01]  /*2750*/  LDC R39, c[0x3][0xc] ;  /* 0x00c00300ff277b82 */ /* 0x000e620000000800 */
[----:B0-----:R-:W-:-:S04]  /*2760*/  LEA R4, P0, R22, UR4, 0x2 ;  /* 0x0000000416047c11 */ /* 0x001fc8000f8010ff */
[----:B------:R-:W-:-:S03]  /*2770*/  LEA.HI.X R5, R22, UR5, R2, 0x2, P0 ;  /* 0x0000000516057c11 */ /* 0x000fc600080f1402 */
[C---:B-1----:R-:W-:Y:S02]  /*2780*/  IMAD.WIDE R2, R39.reuse, 0x4, R4 ;  /* 0x0000000427027825 */ /* 0x042fe400078e0204 */
[----:B------:R-:W-:Y:S04]  /*2790*/  STG.E desc[UR10][R4.64], RZ ;  /* 0x000000ff04007986 */ /* 0x000fe8000c10190a */
[----:B------:R0:W-:Y:S01]  /*27a0*/  STG.E desc[UR10][R2.64], RZ ;  /* 0x000000ff02007986 */ /* 0x0001e2000c10190a */
[----:B------:R-:W-:-:S05]  /*27b0*/  IMAD.WIDE R6, R39, 0x4, R2 ;  /* 0x0000000427067825 */ /* 0x000fca00078e0202 */
[----:B------:R-:W-:Y:S01]  /*27c0*/  STG.E desc[UR10][R6.64], RZ ;  /* 0x000000ff06007986 */ /* 0x000fe2000c10190a */
        /* <DEDUP_REMOVED lines=30> */
[----:B0-----:R-:W-:-:S05]  /*29b0*/  IMAD.WIDE R2, R39, 0x4, R36 ;  /* 0x0000000427027825 */ /* 0x001fca00078e0224 */
[----:B------:R-:W-:Y:S01]  /*29c0*/  STG.E desc[UR10][R2.64], RZ ;  /* 0x000000ff02007986 */ /* 0x000fe2000c10190a */
[----:B------:R-:W-:Y:S05]  /*29d0*/  EXIT ;  /* 0x000000000000794d */ /* 0x000fea0003800000 */
        .weak           $__internal_0_$__cuda_sm20_dblrcp_rn_slowpath_v3
        .type           $__internal_0_$__cuda_sm20_dblrcp_rn_slowpath_v3,@function
        .size           $__internal_0_$__cuda_sm20_dblrcp_rn_slowpath_v3,($__internal_1_$__cuda_sm20_rem_u64 - $__internal_0_$__cuda_sm20_dblrcp_rn_slowpath_v3)
$__internal_0_$__cuda_sm20_dblrcp_rn_slowpath_v3:
[----:B------:R-:W-:Y:S01]  /*29e0*/  MOV R30, R24 ;  /* 0x00000018001e7202 */ /* 0x000fe20000000f00 */
[----:B------:R-:W-:-:S06]  /*29f0*/  IMAD.MOV.U32 R31, RZ, RZ, R25 ;  /* 0x000000ffff1f7224 */ /* 0x000fcc00078e0019 */
[----:B------:R-:W-:-:S14]  /*2a00*/  DSETP.GTU.AND P0, PT, |R30|, +INF , PT ;  /* 0x7ff000001e00742a */ /* 0x000fdc0003f0c200 */
[----:B------:R-:W-:Y:S05]  /*2a10*/  @P0 BRA `(.L_x_21) ;  /* 0x0000000000800947 */ /* 0x000fea0003800000 */
[----:B------:R-:W-:-:S04]  /*2a20*/  LOP3.LUT R24, R25, 0x7fffffff, RZ, 0xc0, !PT ;  /* 0x7fffffff19187812 */ /* 0x000fc800078ec0ff */
[----:B------:R-:W-:-:S04]  /*2a30*/  IADD3 R18, PT, PT, R24, -0x1, RZ ;  /* 0xffffffff18127810 */ /* 0x000fc80007ffe0ff */
[----:B------:R-:W-:-:S13]  /*2a40*/  ISETP.GE.U32.AND P0, PT, R18, 0x7fefffff, PT ;  /* 0x7fefffff1200780c */ /* 0x000fda0003f06070 */
[----:B------:R-:W-:Y:S02]  /*2a50*/  @P0 LOP3.LUT R19, R31, 0x7ff00000, RZ, 0x3c, !PT ;  /* 0x7ff000001f130812 */ /* 0x000fe400078e3cff */
[----:B------:R-:W-:Y:S01]  /*2a60*/  @P0 MOV R18, RZ ;  /* 0x000000ff00120202 */ /* 0x000fe20000000f00 */
[----:B------:R-:W-:Y:S06]  /*2a70*/  @P0 BRA `(.L_x_22) ;  /* 0x0000000000700947 */ /* 0x000fec0003800000 */
[----:B------:R-:W-:-:S13]  /*2a80*/  ISETP.GE.U32.AND P0, PT, R24, 0x1000001, PT ;  /* 0x010000011800780c */ /* 0x000fda0003f06070 */
[----:B------:R-:W-:Y:S05]  /*2a90*/  @!P0 BRA `(.L_x_23) ;  /* 0x0000000000388947 */ /* 0x000fea0003800000 */
[----:B------:R-:W-:Y:S01]  /*2aa0*/  IADD3 R27, PT, PT, R31, -0x3fe00000, RZ ;  /* 0xc02000001f1b7810 */ /* 0x000fe20007ffe0ff */
[----:B------:R-:W-:Y:S01]  /*2ab0*/  IMAD.MOV.U32 R26, RZ, RZ, R30 ;  /* 0x000000ffff1a7224 */ /* 0x000fe200078e001e */
[----:B------:R-:W-:Y:S02]  /*2ac0*/  MOV R18, R33 ;  /* 0x0000002100127202 */ /* 0x000fe40000000f00 */
[----:B------:R-:W0:Y:S04]  /*2ad0*/  MUFU.RCP64H R19, R27 ;  /* 0x0000001b00137308 */ /* 0x000e280000001800 */
[----:B0-----:R-:W-:-:S08]  /*2ae0*/  DFMA R24, -R26, R18, 1 ;  /* 0x3ff000001a18742b */ /* 0x001fd00000000112 */
[----:B------:R-:W-:-:S08]  /*2af0*/  DFMA R24, R24, R24, R24 ;  /* 0x000000181818722b */ /* 0x000fd00000000018 */
[----:B------:R-:W-:-:S08]  /*2b00*/  DFMA R24, R18, R24, R18 ;  /* 0x000000181218722b */ /* 0x000fd00000000012 */
[----:B------:R-:W-:-:S08]  /*2b10*/  DFMA R26, -R26, R24, 1 ;  /* 0x3ff000001a1a742b */ /* 0x000fd00000000118 */
[----:B------:R-:W-:-:S08]  /*2b20*/  DFMA R18, R24, R26, R24 ;  /* 0x0000001a1812722b */ /* 0x000fd00000000018 */
[----:B------:R-:W-:-:S08]  /*2b30*/  DMUL R18, R18, 2.2250738585072013831e-308 ;  /* 0x0010000012127828 */ /* 0x000fd00000000000 */
[----:B------:R-:W-:-:S08]  /*2b40*/  DFMA R24, -R30, R18, 1 ;  /* 0x3ff000001e18742b */ /* 0x000fd00000000112 */
[----:B------:R-:W-:-:S08]  /*2b50*/  DFMA R24, R24, R24, R24 ;  /* 0x000000181818722b */ /* 0x000fd00000000018 */
[----:B------:R-:W-:Y:S01]  /*2b60*/  DFMA R18, R18, R24, R18 ;  /* 0x000000181212722b */ /* 0x000fe20000000012 */
[----:B------:R-:W-:Y:S10]  /*2b70*/  BRA `(.L_x_22) ;  /* 0x0000000000307947 */ /* 0x000ff40003800000 */
.L_x_23:
[----:B------:R-:W-:Y:S01]  /*2b80*/  DMUL R30, R30, 8.11296384146066816958e+31 ;  /* 0x469000001e1e7828 */ /* 0x000fe20000000000 */
[----:B------:R-:W-:-:S05]  /*2b90*/  MOV R18, R33 ;  /* 0x0000002100127202 */ /* 0x000fca0000000f00 */
[----:B------:R-:W0:Y:S02]  /*2ba0*/  MUFU.RCP64H R19, R31 ;  /* 0x0000001f00137308 */ /* 0x000e240000001800 */
[----:B0-----:R-:W-:-:S08]  /*2bb0*/  DFMA R24, -R30, R18, 1 ;  /* 0x3ff000001e18742b */ /* 0x001fd00000000112 */
[----:B------:R-:W-:-:S08]  /*2bc0*/  DFMA R24, R24, R24, R24 ;  /* 0x000000181818722b */ /* 0x000fd00000000018 */
[----:B------:R-:W-:-:S08]  /*2bd0*/  DFMA R24, R18, R24, R18 ;  /* 0x000000181218722b */ /* 0x000fd00000000012 */
[----:B------:R-:W-:-:S08]  /*2be0*/  DFMA R30, -R30, R24, 1 ;  /* 0x3ff000001e1e742b */ /* 0x000fd00000000118 */
[----:B------:R-:W-:-:S08]  /*2bf0*/  DFMA R18, R24, R30, R24 ;  /* 0x0000001e1812722b */ /* 0x000fd00000000018 */
[----:B------:R-:W-:Y:S01]  /*2c00*/  DMUL R18, R18, 8.11296384146066816958e+31 ;  /* 0x4690000012127828 */ /* 0x000fe20000000000 */
[----:B------:R-:W-:Y:S10]  /*2c10*/  BRA `(.L_x_22) ;  /* 0x0000000000087947 */ /* 0x000ff40003800000 */
.L_x_21:
[----:B------:R-:W-:Y:S02]  /*2c20*/  LOP3.LUT R19, R31, 0x80000, RZ, 0xfc, !PT ;  /* 0x000800001f137812 */ /* 0x000fe400078efcff */
[----:B------:R-:W-:-:S07]  /*2c30*/  MOV R18, R30 ;  /* 0x0000001e00127202 */ /* 0x000fce0000000f00 */
.L_x_22:
[----:B------:R-:W-:Y:S01]  /*2c40*/  IMAD.MOV.U32 R24, RZ, RZ, R18 ;  /* 0x000000ffff187224 */ /* 0x000fe200078e0012 */
[----:B------:R-:W-:Y:S02]  /*2c50*/  MOV R25, R19 ;  /* 0x0000001300197202 */ /* 0x000fe40000000f00 */
[----:B------:R-:W-:Y:S02]  /*2c60*/  MOV R18, R29 ;  /* 0x0000001d00127202 */ /* 0x000fe40000000f00 */
[----:B------:R-:W-:-:S04]  /*2c70*/  MOV R19, 0x0 ;  /* 0x0000000000137802 */ /* 0x000fc80000000f00 */
[----:B------:R-:W-:Y:S05]  /*2c80*/  RET.REL.NODEC R18 `(_Z9SRTKernelPhPfS0_f) ;  /* 0xffffffd012dc7950 */ /* 0x000fea0003c3ffff */
        .weak           $__internal_1_$__cuda_sm20_rem_u64
        .type           $__internal_1_$__cuda_sm20_rem_u64,@function
        .size           $__internal_1_$__cuda_sm20_rem_u64,(.L_x_26 - $__internal_1_$__cuda_sm20_rem_u64)
$__internal_1_$__cuda_sm20_rem_u64:
[----:B------:R-:W-:Y:S01]  /*2c90*/  IMAD.MOV.U32 R24, RZ, RZ, R36 ;  /* 0x000000ffff187224 */ /* 0x000fe200078e0024 */
[----:B------:R-:W-:-:S04]  /*2ca0*/  MOV R25, R38 ;  /* 0x0000002600197202 */ /* 0x000fc80000000f00 */
[----:B------:R-:W0:Y:S08]  /*2cb0*/  I2F.U64.RP R42, R24 ;  /* 0x00000018002a7312 */ /* 0x000e300000309000 */
[----:B0-----:R-:W0:Y:S02]  /*2cc0*/  MUFU.RCP R42, R42 ;  /* 0x0000002a002a7308 */ /* 0x001e240000001000 */
[----:B0-----:R-:W-:-:S06]  /*2cd0*/  IADD3 R43, PT, PT, R42, 0x1ffffffe, RZ ;  /* 0x1ffffffe2a2b7810 */ /* 0x001fcc0007ffe0ff */
[----:B------:R-:W0:Y:S02]  /*2ce0*/  F2I.U64.TRUNC R24, R43 ;  /* 0x0000002b00187311 */ /* 0x000e24000020d800 */
[----:B0-----:R-:W-:-:S04]  /*2cf0*/  IMAD.WIDE.U32 R26, R24, R36, RZ ;  /* 0x00000024181a7225 */ /* 0x001fc800078e00ff */
[C---:B------:R-:W-:Y:S01]  /*2d00*/  IMAD R40, R24.reuse, R38, R27 ;  /* 0x0000002618287224 */ /* 0x040fe200078e021b */
[----:B------:R-:W-:Y:S01]  /*2d10*/  IADD3 R41, P0, PT, RZ, -R26, RZ ;  /* 0x8000001aff297210 */ /* 0x000fe20007f1e0ff */
[----:B------:R-:W-:Y:S02]  /*2d20*/  IMAD.MOV.U32 R27, RZ, RZ, R24 ;  /* 0x000000ffff1b7224 */ /* 0x000fe400078e0018 */
[----:B------:R-:W-:Y:S02]  /*2d30*/  IMAD R40, R25, R36, R40 ;  /* 0x0000002419287224 */ /* 0x000fe400078e0228 */
[----:B------:R-:W-:-:S03]  /*2d40*/  IMAD.HI.U32 R26, R24, R41, RZ ;  /* 0x00000029181a7227 */ /* 0x000fc600078e00ff */
[----:B------:R-:W-:-:S05]  /*2d50*/  IADD3.X R40, PT, PT, RZ, ~R40, RZ, P0, !PT ;  /* 0x80000028ff287210 */ /* 0x000fca00007fe4ff */
[----:B------:R-:W-:-:S04]  /*2d60*/  IMAD.WIDE.U32 R26, P0, R24, R40, R26 ;  /* 0x00000028181a7225 */ /* 0x000fc8000780001a */
[C---:B------:R-:W-:Y:S02]  /*2d70*/  IMAD R24, R25.reuse, R40, RZ ;  /* 0x0000002819187224 */ /* 0x040fe400078e02ff */
[----:B------:R-:W-:-:S04]  /*2d80*/  IMAD.HI.U32 R41, P1, R25, R41, R26 ;  /* 0x0000002919297227 */ /* 0x000fc8000782001a */
[----:B------:R-:W-:Y:S01]  /*2d90*/  IMAD.HI.U32 R40, R25, R40, RZ ;  /* 0x0000002819287227 */ /* 0x000fe200078e00ff */
[----:B------:R-:W-:-:S04]  /*2da0*/  IADD3 R27, P2, PT, R24, R41, RZ ;  /* 0x00000029181b7210 */ /* 0x000fc80007f5e0ff */
[----:B------:R-:W-:Y:S01]  /*2db0*/  IADD3.X R24, PT, PT, R40, R25, RZ, P0, !PT ;  /* 0x0000001928187210 */ /* 0x000fe200007fe4ff */
[----:B------:R-:W-:-:S03]  /*2dc0*/  IMAD.WIDE.U32 R40, R27, R36, RZ ;  /* 0x000000241b287225 */ /* 0x000fc600078e00ff */
[----:B------:R-:W-:Y:S01]  /*2dd0*/  IADD3.X R24, PT, PT, RZ, RZ, R24, P2, P1 ;  /* 0x000000ffff187210 */ /* 0x000fe200017e2418 */
[----:B------:R-:W-:Y:S01]  /*2de0*/  IMAD R25, R27, R38, R41 ;  /* 0x000000261b197224 */ /* 0x000fe200078e0229 */
[----:B------:R-:W-:-:S03]  /*2df0*/  IADD3 R40, P0, PT, RZ, -R40, RZ ;  /* 0x80000028ff287210 */ /* 0x000fc60007f1e0ff */
[----:B------:R-:W-:Y:S02]  /*2e00*/  IMAD R25, R24, R36, R25 ;  /* 0x0000002418197224 */ /* 0x000fe400078e0219 */
[----:B------:R-:W-:-:S03]  /*2e10*/  IMAD.HI.U32 R26, R27, R40, RZ ;  /* 0x000000281b1a7227 */ /* 0x000fc600078e00ff */
[----:B------:R-:W-:-:S05]  /*2e20*/  IADD3.X R25, PT, PT, RZ, ~R25, RZ, P0, !PT ;  /* 0x80000019ff197210 */ /* 0x000fca00007fe4ff */
[----:B------:R-:W-:-:S04]  /*2e30*/  IMAD.WIDE.U32 R26, P0, R27, R25, R26 ;  /* 0x000000191b1a7225 */ /* 0x000fc8000780001a */
[----:B------:R-:W-:-:S04]  /*2e40*/  IMAD.HI.U32 R40, P1, R24, R40, R26 ;  /* 0x0000002818287227 */ /* 0x000fc8000782001a */
[CC--:B------:R-:W-:Y:S02]  /*2e50*/  IMAD R27, R24.reuse, R25.reuse, RZ ;  /* 0x00000019181b7224 */ /* 0x0c0fe400078e02ff */
[----:B------:R-:W-:-:S03]  /*2e60*/  IMAD.HI.U32 R25, R24, R25, RZ ;  /* 0x0000001918197227 */ /* 0x000fc600078e00ff */
[----:B------:R-:W-:Y:S02]  /*2e70*/  IADD3 R40, P2, PT, R27, R40, RZ ;  /* 0x000000281b287210 */ /* 0x000fe40007f5e0ff */
[----:B------:R-:W-:Y:S01]  /*2e80*/  IADD3.X R26, PT, PT, R25, R24, RZ, P0, !PT ;  /* 0x00000018191a7210 */ /* 0x000fe200007fe4ff */
[----:B------:R-:W-:Y:S02]  /*2e90*/  IMAD.MOV.U32 R25, RZ, RZ, RZ ;  /* 0x000000ffff197224 */ /* 0x000fe400078e00ff */
[----:B------:R-:W-:Y:S01]  /*2ea0*/  IMAD.HI.U32 R24, R40, R37, RZ ;  /* 0x0000002528187227 */ /* 0x000fe200078e00ff */
[----:B------:R-:W-:-:S03]  /*2eb0*/  IADD3.X R26, PT, PT, RZ, RZ, R26, P2, P1 ;  /* 0x000000ffff1a7210 */ /* 0x000fc600017e241a */
[----:B------:R-:W-:-:S04]  /*2ec0*/  IMAD.WIDE.U32 R24, R40, R39, R24 ;  /* 0x0000002728187225 */ /* 0x000fc800078e0018 */
[C---:B------:R-:W-:Y:S02]  /*2ed0*/  IMAD R27, R26.reuse, R39, RZ ;  /* 0x000000271a1b7224 */ /* 0x040fe400078e02ff */
[----:B------:R-:W-:-:S04]  /*2ee0*/  IMAD.HI.U32 R24, P0, R26, R37, R24 ;  /* 0x000000251a187227 */ /* 0x000fc80007800018 */
[----:B------:R-:W-:Y:S01]  /*2ef0*/  IMAD.HI.U32 R26, R26, R39, RZ ;  /* 0x000000271a1a7227 */ /* 0x000fe200078e00ff */
[----:B------:R-:W-:-:S04]  /*2f00*/  IADD3 R41, P1, PT, R27, R24, RZ ;  /* 0x000000181b297210 */ /* 0x000fc80007f3e0ff */
[----:B------:R-:W-:Y:S01]  /*2f10*/  IADD3.X R27, PT, PT, R26, RZ, RZ, P0, !PT ;  /* 0x000000ff1a1b7210 */ /* 0x000fe200007fe4ff */
[----:B------:R-:W-:-:S03]  /*2f20*/  IMAD.WIDE.U32 R24, R41, R36, RZ ;  /* 0x0000002429187225 */ /* 0x000fc600078e00ff */
[----:B------:R-:W-:Y:S01]  /*2f30*/  IADD3.X R27, PT, PT, RZ, R27, RZ, P1, !PT ;  /* 0x0000001bff1b7210 */ /* 0x000fe20000ffe4ff */
[----:B------:R-:W-:Y:S01]  /*2f40*/  IMAD R41, R41, R38, R25 ;  /* 0x0000002629297224 */ /* 0x000fe200078e0219 */
[----:B------:R-:W-:-:S03]  /*2f50*/  IADD3 R25, P1, PT, -R24, R37, RZ ;  /* 0x0000002518197210 */ /* 0x000fc60007f3e1ff */
[-C--:B------:R-:W-:Y:S01]  /*2f60*/  IMAD R24, R27, R36.reuse, R41 ;  /* 0x000000241b187224 */ /* 0x080fe200078e0229 */
[----:B------:R-:W-:-:S04]  /*2f70*/  ISETP.GE.U32.AND P0, PT, R25, R36, PT ;  /* 0x000000241900720c */ /* 0x000fc80003f06070 */
[----:B------:R-:W-:Y:S02]  /*2f80*/  IADD3.X R39, PT, PT, ~R24, R39, RZ, P1, !PT ;  /* 0x0000002718277210 */ /* 0x000fe40000ffe5ff */
[----:B------:R-:W-:Y:S02]  /*2f90*/  IADD3 R24, P1, PT, -R36, R25, RZ ;  /* 0x0000001924187210 */ /* 0x000fe40007f3e1ff */
[----:B------:R-:W-:-:S03]  /*2fa0*/  ISETP.GE.U32.AND.EX P0, PT, R39, R38, PT, P0 ;  /* 0x000000262700720c */ /* 0x000fc60003f06100 */
[----:B------:R-:W-:Y:S01]  /*2fb0*/  IMAD.X R27, R39, 0x1, ~R38, P1 ;  /* 0x00000001271b7824 */ /* 0x000fe200008e0e26 */
[----:B------:R-:W-:Y:S02]  /*2fc0*/  SEL R25, R24, R25, P0 ;  /* 0x0000001918197207 */ /* 0x000fe40000000000 */
[C---:B------:R-:W-:Y:S02]  /*2fd0*/  ISETP.NE.U32.AND P1, PT, R36.reuse, RZ, PT ;  /* 0x000000ff2400720c */ /* 0x040fe40003f25070 */
[----:B------:R-:W-:Y:S02]  /*2fe0*/  SEL R27, R27, R39, P0 ;  /* 0x000000271b1b7207 */ /* 0x000fe40000000000 */
[----:B------:R-:W-:Y:S02]  /*2ff0*/  ISETP.GE.U32.AND P0, PT, R25, R36, PT ;  /* 0x000000241900720c */ /* 0x000fe40003f06070 */
[----:B------:R-:W-:Y:S02]  /*3000*/  IADD3 R26, PT, PT, -R36, R25, RZ ;  /* 0x00000019241a7210 */ /* 0x000fe40007ffe1ff */
[----:B------:R-:W-:-:S02]  /*3010*/  ISETP.GE.U32.AND.EX P0, PT, R27, R38, PT, P0 ;  /* 0x000000261b00720c */ /* 0x000fc40003f06100 */
[----:B------:R-:W-:Y:S02]  /*3020*/  MOV R24, R35 ;  /* 0x0000002300187202 */ /* 0x000fe40000000f00 */
[----:B------:R-:W-:Y:S01]  /*3030*/  SEL R26, R26, R25, P0 ;  /* 0x000000191a1a7207 */ /* 0x000fe20000000000 */
[----:B------:R-:W-:Y:S01]  /*3040*/  HFMA2 R25, -RZ, RZ, 0, 0 ;  /* 0x00000000ff197431 */ /* 0x000fe200000001ff */
[----:B------:R-:W-:-:S04]  /*3050*/  ISETP.NE.AND.EX P1, PT, R38, RZ, PT, P1 ;  /* 0x000000ff2600720c */ /* 0x000fc80003f25310 */
[----:B------:R-:W-:Y:S01]  /*3060*/  SEL R26, R26, 0xffffffff, P1 ;  /* 0xffffffff1a1a7807 */ /* 0x000fe20000800000 */
[----:B------:R-:W-:Y:S08]  /*3070*/  RET.REL.NODEC R24 `(_Z9SRTKernelPhPfS0_f) ;  /* 0xffffffcc18e07950 */ /* 0x000ff00003c3ffff */
.L_x_24:
[----:B------:R-:W-:-:S00]  /*3080*/  BRA `(.L_x_24) ;  /* 0xfffffffc00fc7947 */ /* 0x000fc0000383ffff */
[----:B------:R-:W-:-:S00]  /*3090*/  NOP ;  /* 0x0000000000007918 */ /* 0x000fc00000000000 */
        /* <DEDUP_REMOVED lines=14> */
.L_x_26:


//--------------------- .nv.shared.reserved.0     --------------------------
	.section	.nv.shared.reserved.0,"aw",@nobits
	.weak		__nv_reservedSMEM_offset_0_alias
	.size		__nv_reservedSMEM_offset_0_alias, 0, 64
	.other		__nv_reservedSMEM_offset_0_alias,@"STO_CUDA_RESERVED_SHARED STV_DEFAULT"
__nv_reservedSMEM_offset_0_alias:
	.zero		0
	.zero		64


//--------------------- .nv.constant0._Z9SRTKernelPhPfS0_f --------------------------
	.section	.nv.constant0._Z9SRTKernelPhPfS0_f,"a",@progbits
	.sectionflags	@""
	.align	4
.nv.constant0._Z9SRTKernelPhPfS0_f:
	.zero		924


//--------------------- SYMBOLS --------------------------

	.type		.nv.reservedSmem.offset0,@object
	.size		.nv.reservedSmem.offset0,0x4
